	.headerflags	@"EF_CUDA_TEXMODE_UNIFIED EF_CUDA_64BIT_ADDRESS EF_CUDA_ACCELERATORS EF_CUDA_SM90 EF_CUDA_VIRTUAL_SM(EF_CUDA_SM90)"
	.elftype	@"ET_EXEC"


//--------------------- .nv.info                  --------------------------
	.section	.nv.info,"",@"SHT_CUDA_INFO"
	.align	4


	//----- nvinfo : EIATTR_REGCOUNT
	.align		4
        /*0000*/ 	.byte	0x04, 0x2f
        /*0002*/ 	.short	(.L_3 - .L_2)
	.align		4
.L_2:
        /*0004*/ 	.word	index@(triton_poi_fused_cat_48)
        /*0008*/ 	.word	0x0000005d


	//----- nvinfo : EIATTR_MIN_STACK_SIZE
	.align		4
.L_3:
        /*000c*/ 	.byte	0x04, 0x12
        /*000e*/ 	.short	(.L_5 - .L_4)
	.align		4
.L_4:
        /*0010*/ 	.word	index@(triton_poi_fused_cat_48)
        /*0014*/ 	.word	0x00000000


	//----- nvinfo : EIATTR_FRAME_SIZE
	.align		4
.L_5:
        /*0018*/ 	.byte	0x04, 0x11
        /*001a*/ 	.short	(.L_7 - .L_6)
	.align		4
.L_6:
        /*001c*/ 	.word	index@(triton_poi_fused_cat_48)
        /*0020*/ 	.word	0x00000000


	//----- nvinfo : EIATTR_MIN_STACK_SIZE
	.align		4
.L_7:
        /*0024*/ 	.byte	0x04, 0x12
        /*0026*/ 	.short	(.L_9 - .L_8)
	.align		4
.L_8:
        /*0028*/ 	.word	index@(triton_poi_fused_cat_48)
        /*002c*/ 	.word	0x00000000
.L_9:


//--------------------- .nv.info.triton_poi_fused_cat_48 --------------------------
	.section	.nv.info.triton_poi_fused_cat_48,"",@"SHT_CUDA_INFO"
	.sectionflags	@""
	.align	4


	//----- nvinfo : EIATTR_CUDA_API_VERSION
	.align		4
        /*0000*/ 	.byte	0x04, 0x37
        /*0002*/ 	.short	(.L_11 - .L_10)
.L_10:
        /*0004*/ 	.word	0x0000007c


	//----- nvinfo : EIATTR_KPARAM_INFO
	.align		4
.L_11:
        /*0008*/ 	.byte	0x04, 0x17
        /*000a*/ 	.short	(.L_13 - .L_12)
.L_12:
        /*000c*/ 	.word	0x00000000
        /*0010*/ 	.short	0x000b
        /*0012*/ 	.short	0x0058
        /*0014*/ 	.byte	0x00, 0xf0, 0x11, 0x00


	//----- nvinfo : EIATTR_KPARAM_INFO
	.align		4
.L_13:
        /*0018*/ 	.byte	0x04, 0x17
        /*001a*/ 	.short	(.L_15 - .L_14)
.L_14:
        /*001c*/ 	.word	0x00000000
        /*0020*/ 	.short	0x000a
        /*0022*/ 	.short	0x0050
        /*0024*/ 	.byte	0x00, 0xf4, 0x21, 0x00


	//----- nvinfo : EIATTR_KPARAM_INFO
	.align		4
.L_15:
        /*0028*/ 	.byte	0x04, 0x17
        /*002a*/ 	.short	(.L_17 - .L_16)
.L_16:
        /*002c*/ 	.word	0x00000000
        /*0030*/ 	.short	0x0009
        /*0032*/ 	.short	0x0048
        /*0034*/ 	.byte	0x00, 0xf4, 0x21, 0x00


	//----- nvinfo : EIATTR_KPARAM_INFO
	.align		4
.L_17:
        /*0038*/ 	.byte	0x04, 0x17
        /*003a*/ 	.short	(.L_19 - .L_18)
.L_18:
        /*003c*/ 	.word	0x00000000
        /*0040*/ 	.short	0x0008
        /*0042*/ 	.short	0x0040
        /*0044*/ 	.byte	0x00, 0xf4, 0x21, 0x00


	//----- nvinfo : EIATTR_KPARAM_INFO
	.align		4
.L_19:
        /*0048*/ 	.byte	0x04, 0x17
        /*004a*/ 	.short	(.L_21 - .L_20)
.L_20:
        /*004c*/ 	.word	0x00000000
        /*0050*/ 	.short	0x0007
        /*0052*/ 	.short	0x0038
        /*0054*/ 	.byte	0x00, 0xf4, 0x21, 0x00


	//----- nvinfo : EIATTR_KPARAM_INFO
	.align		4
.L_21:
        /*0058*/ 	.byte	0x04, 0x17
        /*005a*/ 	.short	(.L_23 - .L_22)
.L_22:
        /*005c*/ 	.word	0x00000000
        /*0060*/ 	.short	0x0006
        /*0062*/ 	.short	0x0030
        /*0064*/ 	.byte	0x00, 0xf4, 0x21, 0x00


	//----- nvinfo : EIATTR_KPARAM_INFO
	.align		4
.L_23:
        /*0068*/ 	.byte	0x04, 0x17
        /*006a*/ 	.short	(.L_25 - .L_24)
.L_24:
        /*006c*/ 	.word	0x00000000
        /*0070*/ 	.short	0x0005
        /*0072*/ 	.short	0x0028
        /*0074*/ 	.byte	0x00, 0xf4, 0x21, 0x00


	//----- nvinfo : EIATTR_KPARAM_INFO
	.align		4
.L_25:
        /*0078*/ 	.byte	0x04, 0x17
        /*007a*/ 	.short	(.L_27 - .L_26)
.L_26:
        /*007c*/ 	.word	0x00000000
        /*0080*/ 	.short	0x0004
        /*0082*/ 	.short	0x0020
        /*0084*/ 	.byte	0x00, 0xf4, 0x21, 0x00


	//----- nvinfo : EIATTR_KPARAM_INFO
	.align		4
.L_27:
        /*0088*/ 	.byte	0x04, 0x17
        /*008a*/ 	.short	(.L_29 - .L_28)
.L_28:
        /*008c*/ 	.word	0x00000000
        /*0090*/ 	.short	0x0003
        /*0092*/ 	.short	0x0018
        /*0094*/ 	.byte	0x00, 0xf4, 0x21, 0x00


	//----- nvinfo : EIATTR_KPARAM_INFO
	.align		4
.L_29:
        /*0098*/ 	.byte	0x04, 0x17
        /*009a*/ 	.short	(.L_31 - .L_30)
.L_30:
        /*009c*/ 	.word	0x00000000
        /*00a0*/ 	.short	0x0002
        /*00a2*/ 	.short	0x0010
        /*00a4*/ 	.byte	0x00, 0xf4, 0x21, 0x00


	//----- nvinfo : EIATTR_KPARAM_INFO
	.align		4
.L_31:
        /*00a8*/ 	.byte	0x04, 0x17
        /*00aa*/ 	.short	(.L_33 - .L_32)
.L_32:
        /*00ac*/ 	.word	0x00000000
        /*00b0*/ 	.short	0x0001
        /*00b2*/ 	.short	0x0008
        /*00b4*/ 	.byte	0x00, 0xf4, 0x21, 0x00


	//----- nvinfo : EIATTR_KPARAM_INFO
	.align		4
.L_33:
        /*00b8*/ 	.byte	0x04, 0x17
        /*00ba*/ 	.short	(.L_35 - .L_34)
.L_34:
        /*00bc*/ 	.word	0x00000000
        /*00c0*/ 	.short	0x0000
        /*00c2*/ 	.short	0x0000
        /*00c4*/ 	.byte	0x00, 0xf4, 0x21, 0x00


	//----- nvinfo : EIATTR_SPARSE_MMA_MASK
	.align		4
.L_35:
        /*00c8*/ 	.byte	0x03, 0x50
        /*00ca*/ 	.short	0x0000


	//----- nvinfo : EIATTR_MAXREG_COUNT
	.align		4
        /*00cc*/ 	.byte	0x03, 0x1b
        /*00ce*/ 	.short	0x00ff


	//----- nvinfo : EIATTR_EXIT_INSTR_OFFSETS
	.align		4
        /*00d0*/ 	.byte	0x04, 0x1c
        /*00d2*/ 	.short	(.L_37 - .L_36)


	//   ....[0]....
.L_36:
        /*00d4*/ 	.word	0x00002520


	//----- nvinfo : EIATTR_REQNTID
	.align		4
.L_37:
        /*00d8*/ 	.byte	0x04, 0x10
        /*00da*/ 	.short	(.L_39 - .L_38)
.L_38:
        /*00dc*/ 	.word	0x00000080
        /*00e0*/ 	.word	0x00000001
        /*00e4*/ 	.word	0x00000001


	//----- nvinfo : EIATTR_CBANK_PARAM_SIZE
	.align		4
.L_39:
        /*00e8*/ 	.byte	0x03, 0x19
        /*00ea*/ 	.short	0x005c


	//----- nvinfo : EIATTR_PARAM_CBANK
	.align		4
        /*00ec*/ 	.byte	0x04, 0x0a
        /*00ee*/ 	.short	(.L_41 - .L_40)
	.align		4
.L_40:
        /*00f0*/ 	.word	index@(.nv.constant0.triton_poi_fused_cat_48)
        /*00f4*/ 	.short	0x0210
        /*00f6*/ 	.short	0x005c


	//----- nvinfo : EIATTR_SW_WAR
	.align		4
.L_41:
        /*00f8*/ 	.byte	0x04, 0x36
        /*00fa*/ 	.short	(.L_43 - .L_42)
.L_42:
        /*00fc*/ 	.word	0x00000008
.L_43:


//--------------------- .nv.callgraph             --------------------------
	.section	.nv.callgraph,"",@"SHT_CUDA_CALLGRAPH"
	.align	4
	.sectionentsize	8
	.align		4
        /*0000*/ 	.word	0x00000000
	.align		4
        /*0004*/ 	.word	0xffffffff
	.align		4
        /*0008*/ 	.word	0x00000000
	.align		4
        /*000c*/ 	.word	0xfffffffe
	.align		4
        /*0010*/ 	.word	0x00000000
	.align		4
        /*0014*/ 	.word	0xfffffffd
	.align		4
        /*0018*/ 	.word	0x00000000
	.align		4
        /*001c*/ 	.word	0xfffffffc


//--------------------- .nv.constant4             --------------------------
	.section	.nv.constant4,"a",@progbits
	.align	8
	.align		8
.nv.constant4:
        /*0000*/ 	.dword	_$_str
	.align		8
        /*0008*/ 	.dword	_$_str_$_2


//--------------------- .text.triton_poi_fused_cat_48 --------------------------
	.section	.text.triton_poi_fused_cat_48,"ax",@progbits
	.align	128
        .global         triton_poi_fused_cat_48
        .type           triton_poi_fused_cat_48,@function
        .size           triton_poi_fused_cat_48,(.L_x_1 - triton_poi_fused_cat_48)
        .other          triton_poi_fused_cat_48,@"STO_CUDA_ENTRY STV_DEFAULT"
triton_poi_fused_cat_48:
.text.triton_poi_fused_cat_48:
[----:B------:R-:W-:Y:S01]  /*0000*/  LDC R1, c[0x0][0x28] ;  /* 0x00000a00ff017b82 */ /* 0x000fe20000000800 */
[----:B------:R-:W1:Y:S07]  /*0010*/  S2R R0, SR_TID.X ;  /* 0x0000000000007919 */ /* 0x000e6e0000002100 */
[----:B------:R-:W2:Y:S01]  /*0020*/  LDC.64 R4, c[0x0][0x220] ;  /* 0x00008800ff047b82 */ /* 0x000ea20000000a00 */
[----:B------:R-:W-:Y:S01]  /*0030*/  IMAD.MOV.U32 R12, RZ, RZ, RZ ;  /* 0x000000ffff0c7224 */ /* 0x000fe200078e00ff */
[----:B------:R-:W-:Y:S01]  /*0040*/  ULDC.64 UR4, c[0x0][0x208] ;  /* 0x0000820000047ab9 */ /* 0x000fe20000000a00 */
[----:B------:R-:W3:Y:S01]  /*0050*/  S2R R7, SR_CTAID.X ;  /* 0x0000000000077919 */ /* 0x000ee20000002500 */
[----:B------:R-:W-:Y:S01]  /*0060*/  CS2R R26, SRZ ;  /* 0x00000000001a7805 */ /* 0x000fe2000001ff00 */
[----:B------:R-:W-:Y:S01]  /*0070*/  IMAD.MOV.U32 R23, RZ, RZ, RZ ;  /* 0x000000ffff177224 */ /* 0x000fe200078e00ff */
[----:B------:R-:W-:Y:S01]  /*0080*/  CS2R R24, SRZ ;  /* 0x0000000000187805 */ /* 0x000fe2000001ff00 */
[----:B------:R-:W-:Y:S01]  /*0090*/  IMAD.MOV.U32 R31, RZ, RZ, RZ ;  /* 0x000000ffff1f7224 */ /* 0x000fe200078e00ff */
[----:B------:R-:W-:Y:S01]  /*00a0*/  CS2R R52, SRZ ;  /* 0x0000000000347805 */ /* 0x000fe2000001ff00 */
[----:B------:R-:W-:Y:S01]  /*00b0*/  ULDC.64 UR6, c[0x0][0x238] ;  /* 0x00008e0000067ab9 */ /* 0x000fe20000000a00 */
[----:B-1----:R-:W-:Y:S01]  /*00c0*/  IMAD.SHL.U32 R0, R0, 0x4, RZ ;  /* 0x0000000400007824 */ /* 0x002fe200078e00ff */
[----:B---3--:R-:W-:-:S04]  /*00d0*/  SHF.R.S32.HI R9, RZ, 0x15, R7 ;  /* 0x00000015ff097819 */ /* 0x008fc80000011407 */
[----:B------:R-:W-:Y:S02]  /*00e0*/  LOP3.LUT R0, R0, 0x1fc, RZ, 0xc0, !PT ;  /* 0x000001fc00007812 */ /* 0x000fe400078ec0ff */
[----:B------:R-:W-:-:S03]  /*00f0*/  SGXT R9, R9, 0x1 ;  /* 0x000000010909781a */ /* 0x000fc60000000200 */
[----:B------:R-:W-:-:S04]  /*0100*/  IMAD R36, R7, 0x400, R0 ;  /* 0x0000040007247824 */ /* 0x000fc800078e0200 */
[----:B------:R-:W-:Y:S01]  /*0110*/  VIADD R18, R36, 0x200 ;  /* 0x0000020024127836 */ /* 0x000fe20000000000 */
[----:B------:R-:W-:-:S04]  /*0120*/  SHF.R.S32.HI R3, RZ, 0x1f, R36 ;  /* 0x0000001fff037819 */ /* 0x000fc80000011424 */
[----:B------:R-:W-:-:S04]  /*0130*/  LEA.HI R8, R3, R36, RZ, 0x6 ;  /* 0x0000002403087211 */ /* 0x000fc800078f30ff */
[----:B------:R-:W-:-:S05]  /*0140*/  SHF.R.S32.HI R61, RZ, 0x6, R8 ;  /* 0x00000006ff3d7819 */ /* 0x000fca0000011408 */
[----:B------:R-:W-:-:S05]  /*0150*/  IMAD.HI R0, R61, 0x2aaaaaab, RZ ;  /* 0x2aaaaaab3d007827 */ /* 0x000fca00078e02ff */
[----:B------:R-:W-:-:S04]  /*0160*/  SHF.R.U32.HI R3, RZ, 0x1f, R0 ;  /* 0x0000001fff037819 */ /* 0x000fc80000011600 */
[----:B------:R-:W-:-:S05]  /*0170*/  LEA.HI R0, R0, R3, RZ, 0x19 ;  /* 0x0000000300007211 */ /* 0x000fca00078fc8ff */
[----:B------:R-:W-:-:S04]  /*0180*/  IMAD R61, R0, -0x300, R61 ;  /* 0xfffffd00003d7824 */ /* 0x000fc800078e023d */
[C---:B--2---:R-:W-:Y:S01]  /*0190*/  IMAD.WIDE R2, R61.reuse, 0x4, R4 ;  /* 0x000000043d027825 */ /* 0x044fe200078e0204 */
[----:B------:R-:W-:Y:S02]  /*01a0*/  ISETP.GE.AND P1, PT, R61, 0x180, PT ;  /* 0x000001803d00780c */ /* 0x000fe40003f26270 */
[----:B------:R-:W-:-:S11]  /*01b0*/  LEA.HI R0, R9, R18, RZ, 0x6 ;  /* 0x0000001209007211 */ /* 0x000fd600078f30ff */
[----:B------:R-:W2:Y:S01]  /*01c0*/  @!P1 LDG.E.EL R12, desc[UR4][R2.64] ;  /* 0x00000004020c9981 */ /* 0x000ea2000c2e1900 */
[----:B------:R-:W-:-:S03]  /*01d0*/  SHF.R.S32.HI R0, RZ, 0x6, R0 ;  /* 0x00000006ff007819 */ /* 0x000fc60000011400 */
[----:B------:R-:W3:Y:S02]  /*01e0*/  @!P1 LDG.E.EL R27, desc[UR4][R2.64] ;  /* 0x00000004021b9981 */ /* 0x000ee4000c2e1900 */
[----:B------:R-:W-:Y:S02]  /*01f0*/  IMAD.HI R6, R0, 0x2aaaaaab, RZ ;  /* 0x2aaaaaab00067827 */ /* 0x000fe400078e02ff */
[----:B------:R-:W4:Y:S03]  /*0200*/  @!P1 LDG.E.EL R23, desc[UR4][R2.64] ;  /* 0x0000000402179981 */ /* 0x000f26000c2e1900 */
[----:B------:R-:W-:Y:S01]  /*0210*/  SHF.R.U32.HI R7, RZ, 0x1f, R6 ;  /* 0x0000001fff077819 */ /* 0x000fe20000011606 */
[----:B------:R1:W5:Y:S03]  /*0220*/  @!P1 LDG.E.EL R24, desc[UR4][R2.64] ;  /* 0x0000000402189981 */ /* 0x000366000c2e1900 */
[----:B------:R-:W-:-:S05]  /*0230*/  LEA.HI R7, R6, R7, RZ, 0x19 ;  /* 0x0000000706077211 */ /* 0x000fca00078fc8ff */
[----:B------:R-:W-:Y:S02]  /*0240*/  IMAD R57, R7, -0x300, R0 ;  /* 0xfffffd0007397824 */ /* 0x000fe400078e0200 */
[----:B------:R-:W-:-:S03]  /*0250*/  VIADD R0, R36, 0x1 ;  /* 0x0000000124007836 */ /* 0x000fc60000000000 */
[----:B------:R-:W-:Y:S01]  /*0260*/  ISETP.GE.AND P0, PT, R57, 0x180, PT ;  /* 0x000001803900780c */ /* 0x000fe20003f06270 */
[C---:B------:R-:W-:Y:S02]  /*0270*/  VIADD R6, R36.reuse, 0x2 ;  /* 0x0000000224067836 */ /* 0x040fe40000000000 */
[----:B------:R-:W-:Y:S01]  /*0280*/  VIADD R7, R36, 0x3 ;  /* 0x0000000324077836 */ /* 0x000fe20000000000 */
[----:B------:R-:W-:Y:S01]  /*0290*/  LEA.HI R10, R9, R0, RZ, 0x6 ;  /* 0x00000000090a7211 */ /* 0x000fe200078f30ff */
[----:B------:R-:W-:Y:S01]  /*02a0*/  IMAD.WIDE R4, R57, 0x4, R4 ;  /* 0x0000000439047825 */ /* 0x000fe200078e0204 */
[C---:B------:R-:W-:Y:S02]  /*02b0*/  LEA.HI R11, R9.reuse, R6, RZ, 0x6 ;  /* 0x00000006090b7211 */ /* 0x040fe400078f30ff */
[----:B------:R-:W-:Y:S01]  /*02c0*/  LEA.HI R13, R9, R7, RZ, 0x6 ;  /* 0x00000007090d7211 */ /* 0x000fe200078f30ff */
[----:B------:R-:W-:Y:S01]  /*02d0*/  IMAD.HI R37, R18, 0x2aaaaaab, RZ ;  /* 0x2aaaaaab12257827 */ /* 0x000fe200078e02ff */
[----:B------:R-:W-:-:S03]  /*02e0*/  LOP3.LUT R9, R10, 0x1ffffc0, RZ, 0xc0, !PT ;  /* 0x01ffffc00a097812 */ /* 0x000fc600078ec0ff */
[----:B------:R-:W-:Y:S01]  /*02f0*/  IMAD.HI R45, R36, 0x2aaaaaab, RZ ;  /* 0x2aaaaaab242d7827 */ /* 0x000fe200078e02ff */
[----:B------:R-:W2:Y:S03]  /*0300*/  @!P0 LDG.E.EL R31, desc[UR4][R4.64] ;  /* 0x00000004041f8981 */ /* 0x000ea6000c2e1900 */
[----:B------:R-:W-:Y:S01]  /*0310*/  IMAD.IADD R9, R0, 0x1, -R9 ;  /* 0x0000000100097824 */ /* 0x000fe200078e0a09 */
[----:B------:R-:W-:Y:S01]  /*0320*/  SHF.R.U32.HI R0, RZ, 0x1f, R37 ;  /* 0x0000001fff007819 */ /* 0x000fe20000011625 */
[----:B------:R-:W2:Y:S01]  /*0330*/  @!P0 LDG.E.EL R53, desc[UR4][R4.64] ;  /* 0x0000000404358981 */ /* 0x000ea2000c2e1900 */
[----:B------:R-:W-:Y:S02]  /*0340*/  SHF.R.U32.HI R14, RZ, 0x1f, R45 ;  /* 0x0000001fff0e7819 */ /* 0x000fe4000001162d */
[----:B-1----:R-:W-:Y:S01]  /*0350*/  LOP3.LUT R3, R8, 0x1ffffc0, RZ, 0xc0, !PT ;  /* 0x01ffffc008037812 */ /* 0x002fe200078ec0ff */
[----:B------:R-:W2:Y:S01]  /*0360*/  @!P0 LDG.E.EL R26, desc[UR4][R4.64] ;  /* 0x00000004041a8981 */ /* 0x000ea2000c2e1900 */
[----:B------:R-:W-:-:S02]  /*0370*/  LEA.HI.SX32 R37, R37, R0, 0x13 ;  /* 0x0000000025257211 */ /* 0x000fc400078f9aff */
[----:B------:R-:W-:Y:S02]  /*0380*/  LOP3.LUT R11, R11, 0x1ffffc0, RZ, 0xc0, !PT ;  /* 0x01ffffc00b0b7812 */ /* 0x000fe400078ec0ff */
[----:B------:R-:W-:Y:S02]  /*0390*/  LOP3.LUT R10, R13, 0x1ffffc0, RZ, 0xc0, !PT ;  /* 0x01ffffc00d0a7812 */ /* 0x000fe400078ec0ff */
[----:B------:R-:W-:Y:S01]  /*03a0*/  LEA.HI.SX32 R45, R45, R14, 0x13 ;  /* 0x0000000e2d2d7211 */ /* 0x000fe200078f9aff */
[----:B------:R-:W-:Y:S02]  /*03b0*/  IMAD.IADD R3, R36, 0x1, -R3 ;  /* 0x0000000124037824 */ /* 0x000fe400078e0a03 */
[----:B------:R-:W-:Y:S02]  /*03c0*/  IMAD R2, R37, 0x6000, RZ ;  /* 0x0000600025027824 */ /* 0x000fe400078e02ff */
[----:B------:R-:W-:Y:S02]  /*03d0*/  IMAD.IADD R11, R6, 0x1, -R11 ;  /* 0x00000001060b7824 */ /* 0x000fe400078e0a0b */
[----:B------:R-:W-:-:S02]  /*03e0*/  IMAD.IADD R10, R7, 0x1, -R10 ;  /* 0x00000001070a7824 */ /* 0x000fc400078e0a0a */
[----:B------:R-:W-:Y:S02]  /*03f0*/  IMAD R0, R45, 0x6000, RZ ;  /* 0x000060002d007824 */ /* 0x000fe400078e02ff */
[C---:B------:R-:W-:Y:S02]  /*0400*/  IMAD R50, R3.reuse, 0x180, R2 ;  /* 0x0000018003327824 */ /* 0x040fe400078e0202 */
[----:B------:R-:W-:Y:S02]  /*0410*/  IMAD R28, R3, 0x180, R0 ;  /* 0x00000180031c7824 */ /* 0x000fe400078e0200 */
[--C-:B------:R-:W-:Y:S02]  /*0420*/  IMAD R56, R9, 0x180, R2.reuse ;  /* 0x0000018009387824 */ /* 0x100fe400078e0202 */
[--C-:B------:R-:W-:Y:S02]  /*0430*/  IMAD R58, R11, 0x180, R2.reuse ;  /* 0x000001800b3a7824 */ /* 0x100fe400078e0202 */
[----:B------:R-:W-:-:S02]  /*0440*/  IMAD R60, R10, 0x180, R2 ;  /* 0x000001800a3c7824 */ /* 0x000fc400078e0202 */
[----:B------:R-:W1:Y:S01]  /*0450*/  LDC.64 R2, c[0x0][0x248] ;  /* 0x00009200ff027b82 */ /* 0x000e620000000a00 */
[----:B------:R-:W-:Y:S01]  /*0460*/  IMAD R30, R9, 0x180, R0 ;  /* 0x00000180091e7824 */ /* 0x000fe200078e0200 */
[----:B------:R-:W-:-:S04]  /*0470*/  SHF.R.S32.HI R13, RZ, 0x1f, R61 ;  /* 0x0000001fff0d7819 */ /* 0x000fc8000001143d */
[----:B------:R-:W-:-:S04]  /*0480*/  IADD3 R17, P3, R61, R30, RZ ;  /* 0x0000001e3d117210 */ /* 0x000fc80007f7e0ff */
[-C--:B------:R-:W-:Y:S02]  /*0490*/  LEA.HI.X.SX32 R20, R30, R13.reuse, 0x1, P3 ;  /* 0x0000000d1e147211 */ /* 0x080fe400018f0eff */
[C---:B------:R-:W-:Y:S01]  /*04a0*/  LEA R48, P3, R17.reuse, UR6, 0x2 ;  /* 0x0000000611307c11 */ /* 0x040fe2000f8610ff */
[----:B------:R-:W-:Y:S01]  /*04b0*/  IMAD.MOV.U32 R14, RZ, RZ, RZ ;  /* 0x000000ffff0e7224 */ /* 0x000fe200078e00ff */
[----:B------:R-:W-:Y:S02]  /*04c0*/  IADD3 R7, P2, R61, R28, RZ ;  /* 0x0000001c3d077210 */ /* 0x000fe40007f5e0ff */
[----:B------:R-:W-:Y:S02]  /*04d0*/  LEA.HI.X R49, R17, UR7, R20, 0x2, P3 ;  /* 0x0000000711317c11 */ /* 0x000fe400098f1414 */
[----:B------:R-:W-:Y:S01]  /*04e0*/  ISETP.GT.AND P3, PT, R61, 0x17f, PT ;  /* 0x0000017f3d00780c */ /* 0x000fe20003f64270 */
[--C-:B------:R-:W-:Y:S01]  /*04f0*/  IMAD R34, R11, 0x180, R0.reuse ;  /* 0x000001800b227824 */ /* 0x100fe200078e0200 */
[----:B------:R1:W2:Y:S01]  /*0500*/  @!P0 LDG.E.EL R14, desc[UR4][R4.64] ;  /* 0x00000004040e8981 */ /* 0x0002a2000c2e1900 */
[----:B------:R-:W-:Y:S01]  /*0510*/  IMAD R38, R10, 0x180, R0 ;  /* 0x000001800a267824 */ /* 0x000fe200078e0200 */
[----:B------:R-:W-:-:S02]  /*0520*/  LEA.HI.X.SX32 R0, R28, R13, 0x1, P2 ;  /* 0x0000000d1c007211 */ /* 0x000fc400010f0eff */
[----:B------:R-:W-:Y:S02]  /*0530*/  CS2R R54, SRZ ;  /* 0x0000000000367805 */ /* 0x000fe4000001ff00 */
[C---:B------:R-:W-:Y:S02]  /*0540*/  LEA R6, P2, R7.reuse, UR6, 0x2 ;  /* 0x0000000607067c11 */ /* 0x040fe4000f8410ff */
[----:B------:R-:W-:Y:S02]  /*0550*/  IADD3 R10, P4, R61, R34, RZ ;  /* 0x000000223d0a7210 */ /* 0x000fe40007f9e0ff */
[----:B------:R-:W-:Y:S01]  /*0560*/  LEA.HI.X R7, R7, UR7, R0, 0x2, P2 ;  /* 0x0000000707077c11 */ /* 0x000fe200090f1400 */
[----:B01----:R-:W-:Y:S01]  /*0570*/  IMAD.WIDE R4, R61, 0x4, R2 ;  /* 0x000000043d047825 */ /* 0x003fe200078e0202 */
[----:B------:R-:W-:Y:S02]  /*0580*/  IADD3 R8, P5, R61, R38, RZ ;  /* 0x000000263d087210 */ /* 0x000fe40007fbe0ff */
[----:B------:R-:W-:-:S02]  /*0590*/  SHF.R.S32.HI R9, RZ, 0x1f, R57 ;  /* 0x0000001fff097819 */ /* 0x000fc40000011439 */
[----:B------:R-:W-:Y:S01]  /*05a0*/  IADD3 R0, P2, R57, R50, RZ ;  /* 0x0000003239007210 */ /* 0x000fe20007f5e0ff */
[----:B------:R-:W2:Y:S01]  /*05b0*/  @P3 LDG.E.EL R54, desc[UR4][R4.64+-0x600] ;  /* 0xfffa000404363981 */ /* 0x000ea2000c2e1900 */
[-C--:B------:R-:W-:Y:S02]  /*05c0*/  LEA.HI.X.SX32 R15, R34, R13.reuse, 0x1, P4 ;  /* 0x0000000d220f7211 */ /* 0x080fe400020f0eff */
[----:B------:R-:W-:Y:S01]  /*05d0*/  LEA.HI.X.SX32 R13, R38, R13, 0x1, P5 ;  /* 0x0000000d260d7211 */ /* 0x000fe200028f0eff */
[----:B------:R-:W2:Y:S01]  /*05e0*/  @P3 LDG.E.EL R55, desc[UR4][R4.64+-0x600] ;  /* 0xfffa000404373981 */ /* 0x000ea2000c2e1900 */
[----:B------:R-:W-:Y:S02]  /*05f0*/  LEA.HI.X.SX32 R11, R50, R9, 0x1, P2 ;  /* 0x00000009320b7211 */ /* 0x000fe400010f0eff */
[----:B------:R-:W-:Y:S02]  /*0600*/  LEA R16, P5, R8, UR6, 0x2 ;  /* 0x0000000608107c11 */ /* 0x000fe4000f8a10ff */
[----:B------:R-:W-:-:S02]  /*0610*/  LEA R32, P2, R0, UR6, 0x2 ;  /* 0x0000000600207c11 */ /* 0x000fc4000f8410ff */
[----:B------:R-:W-:Y:S02]  /*0620*/  LEA R46, P4, R10, UR6, 0x2 ;  /* 0x000000060a2e7c11 */ /* 0x000fe4000f8810ff */
[----:B------:R-:W-:Y:S02]  /*0630*/  LEA.HI.X R17, R8, UR7, R13, 0x2, P5 ;  /* 0x0000000708117c11 */ /* 0x000fe4000a8f140d */
[----:B------:R-:W-:Y:S02]  /*0640*/  LEA.HI.X R33, R0, UR7, R11, 0x2, P2 ;  /* 0x0000000700217c11 */ /* 0x000fe400090f140b */
[----:B------:R-:W-:Y:S02]  /*0650*/  IADD3 R0, P5, R57, R58, RZ ;  /* 0x0000003a39007210 */ /* 0x000fe40007fbe0ff */
[----:B------:R-:W-:Y:S02]  /*0660*/  LEA.HI.X R47, R10, UR7, R15, 0x2, P4 ;  /* 0x000000070a2f7c11 */ /* 0x000fe4000a0f140f */
[----:B------:R-:W-:-:S02]  /*0670*/  IADD3 R15, P4, R57, R56, RZ ;  /* 0x00000038390f7210 */ /* 0x000fc40007f9e0ff */
[----:B------:R-:W-:Y:S02]  /*0680*/  IADD3 R11, P2, R57, R60, RZ ;  /* 0x0000003c390b7210 */ /* 0x000fe40007f5e0ff */
[-C--:B------:R-:W-:Y:S02]  /*0690*/  LEA.HI.X.SX32 R13, R58, R9.reuse, 0x1, P5 ;  /* 0x000000093a0d7211 */ /* 0x080fe400028f0eff */
[----:B------:R-:W-:Y:S02]  /*06a0*/  LEA R8, P5, R0, UR6, 0x2 ;  /* 0x0000000600087c11 */ /* 0x000fe4000f8a10ff */
[-C--:B------:R-:W-:Y:S02]  /*06b0*/  LEA.HI.X.SX32 R22, R56, R9.reuse, 0x1, P4 ;  /* 0x0000000938167211 */ /* 0x080fe400020f0eff */
[----:B------:R-:W-:Y:S02]  /*06c0*/  LEA.HI.X.SX32 R20, R60, R9, 0x1, P2 ;  /* 0x000000093c147211 */ /* 0x000fe400010f0eff */
[----:B------:R-:W-:Y:S01]  /*06d0*/  LEA.HI.X R9, R0, UR7, R13, 0x2, P5 ;  /* 0x0000000700097c11 */ /* 0x000fe2000a8f140d */
[----:B------:R-:W-:Y:S01]  /*06e0*/  IMAD.MOV.U32 R0, RZ, RZ, RZ ;  /* 0x000000ffff007224 */ /* 0x000fe200078e00ff */
[----:B------:R-:W-:-:S04]  /*06f0*/  LEA R10, P2, R11, UR6, 0x2 ;  /* 0x000000060b0a7c11 */ /* 0x000fc8000f8410ff */
[----:B------:R-:W-:Y:S01]  /*0700*/  LEA.HI.X R11, R11, UR7, R20, 0x2, P2 ;  /* 0x000000070b0b7c11 */ /* 0x000fe200090f1414 */
[----:B------:R0:W2:Y:S01]  /*0710*/  @P3 LDG.E.EL R0, desc[UR4][R6.64+-0x600] ;  /* 0xfffa000406003981 */ /* 0x0000a2000c2e1900 */
[----:B------:R-:W-:Y:S02]  /*0720*/  ISETP.GT.AND P2, PT, R57, 0x17f, PT ;  /* 0x0000017f3900780c */ /* 0x000fe40003f44270 */
[C---:B------:R-:W-:Y:S02]  /*0730*/  LEA R42, P4, R15.reuse, UR6, 0x2 ;  /* 0x000000060f2a7c11 */ /* 0x040fe4000f8810ff */
[----:B------:R-:W-:Y:S01]  /*0740*/  CS2R R40, SRZ ;  /* 0x0000000000287805 */ /* 0x000fe2000001ff00 */
[----:B0-----:R-:W0:Y:S01]  /*0750*/  LDC.64 R6, c[0x0][0x210] ;  /* 0x00008400ff067b82 */ /* 0x001e220000000a00 */
[----:B------:R-:W-:Y:S02]  /*0760*/  LEA.HI.X R43, R15, UR7, R22, 0x2, P4 ;  /* 0x000000070f2b7c11 */ /* 0x000fe4000a0f1416 */
[----:B------:R-:W-:Y:S01]  /*0770*/  CS2R R20, SRZ ;  /* 0x0000000000147805 */ /* 0x000fe2000001ff00 */
[----:B------:R-:W-:-:S04]  /*0780*/  IMAD.MOV.U32 R35, RZ, RZ, RZ ;  /* 0x000000ffff237224 */ /* 0x000fc800078e00ff */
[----:B------:R-:W2:Y:S04]  /*0790*/  @P2 LDG.E.EL R41, desc[UR4][R32.64+-0x600] ;  /* 0xfffa000420292981 */ /* 0x000ea8000c2e1900 */
[----:B------:R1:W2:Y:S04]  /*07a0*/  @P2 LDG.E.EL R40, desc[UR4][R42.64+-0x600] ;  /* 0xfffa00042a282981 */ /* 0x0002a8000c2e1900 */
[----:B------:R1:W2:Y:S04]  /*07b0*/  @P2 LDG.E.EL R20, desc[UR4][R8.64+-0x600] ;  /* 0xfffa000408142981 */ /* 0x0002a8000c2e1900 */
[----:B------:R0:W2:Y:S01]  /*07c0*/  @P2 LDG.E.EL R35, desc[UR4][R10.64+-0x600] ;  /* 0xfffa00040a232981 */ /* 0x0000a2000c2e1900 */
[----:B-1----:R-:W-:-:S02]  /*07d0*/  CS2R R42, SRZ ;  /* 0x00000000002a7805 */ /* 0x002fc4000001ff00 */
[----:B------:R-:W-:Y:S01]  /*07e0*/  CS2R R32, SRZ ;  /* 0x0000000000207805 */ /* 0x000fe2000001ff00 */
[----:B------:R-:W2:Y:S01]  /*07f0*/  @P3 LDG.E.EL R21, desc[UR4][R4.64+-0x600] ;  /* 0xfffa000404153981 */ /* 0x000ea2000c2e1900 */
[----:B------:R-:W-:-:S03]  /*0800*/  IMAD.IADD R9, R57, 0x1, R50 ;  /* 0x0000000139097824 */ /* 0x000fc600078e0232 */
[----:B------:R-:W2:Y:S01]  /*0810*/  @P3 LDG.E.EL R43, desc[UR4][R4.64+-0x600] ;  /* 0xfffa0004042b3981 */ /* 0x000ea2000c2e1900 */
[----:B0-----:R-:W-:Y:S02]  /*0820*/  IMAD.WIDE R10, R9, 0x4, R6 ;  /* 0x00000004090a7825 */ /* 0x001fe400078e0206 */
[----:B------:R-:W0:Y:S02]  /*0830*/  LDC.64 R8, c[0x0][0x218] ;  /* 0x00008600ff087b82 */ /* 0x000e240000000a00 */
[----:B------:R-:W-:Y:S01]  /*0840*/  IMAD.MOV.U32 R15, RZ, RZ, RZ ;  /* 0x000000ffff0f7224 */ /* 0x000fe200078e00ff */
[----:B------:R1:W2:Y:S01]  /*0850*/  @!P0 LDG.E.EL R32, desc[UR4][R10.64] ;  /* 0x000000040a208981 */ /* 0x0002a2000c2e1900 */
[----:B------:R-:W-:Y:S02]  /*0860*/  IMAD.IADD R67, R61, 0x1, R38 ;  /* 0x000000013d437824 */ /* 0x000fe400078e0226 */
[----:B-1----:R-:W-:Y:S02]  /*0870*/  IMAD.WIDE R10, R57, 0x4, R2 ;  /* 0x00000004390a7825 */ /* 0x002fe400078e0202 */
[----:B------:R-:W1:Y:S03]  /*0880*/  LDC.64 R2, c[0x0][0x230] ;  /* 0x00008c00ff027b82 */ /* 0x000e660000000a00 */
[----:B------:R-:W2:Y:S01]  /*0890*/  @P2 LDG.E.EL R15, desc[UR4][R10.64+-0x600] ;  /* 0xfffa00040a0f2981 */ /* 0x000ea2000c2e1900 */
[----:B------:R-:W-:-:S02]  /*08a0*/  IMAD.MOV.U32 R38, RZ, RZ, RZ ;  /* 0x000000ffff267224 */ /* 0x000fc400078e00ff */
[----:B------:R-:W-:Y:S01]  /*08b0*/  IMAD.MOV.U32 R29, RZ, RZ, RZ ;  /* 0x000000ffff1d7224 */ /* 0x000fe200078e00ff */
[----:B------:R-:W2:Y:S04]  /*08c0*/  @P2 LDG.E.EL R42, desc[UR4][R10.64+-0x600] ;  /* 0xfffa00040a2a2981 */ /* 0x000ea8000c2e1900 */
[----:B------:R-:W2:Y:S04]  /*08d0*/  @P2 LDG.E.EL R38, desc[UR4][R10.64+-0x600] ;  /* 0xfffa00040a262981 */ /* 0x000ea8000c2e1900 */
[----:B------:R0:W3:Y:S02]  /*08e0*/  @P3 LDG.E.EL R29, desc[UR4][R16.64+-0x600] ;  /* 0xfffa0004101d3981 */ /* 0x0000e4000c2e1900 */
[----:B0-----:R-:W-:-:S06]  /*08f0*/  CS2R R16, SRZ ;  /* 0x0000000000107805 */ /* 0x001fcc000001ff00 */
[----:B------:R-:W5:Y:S01]  /*0900*/  @P2 LDG.E.EL R16, desc[UR4][R10.64+-0x600] ;  /* 0xfffa00040a102981 */ /* 0x000f62000c2e1900 */
[----:B------:R-:W-:Y:S02]  /*0910*/  IMAD.MOV.U32 R39, RZ, RZ, RZ ;  /* 0x000000ffff277224 */ /* 0x000fe400078e00ff */
[C---:B------:R-:W-:Y:S02]  /*0920*/  IMAD.IADD R59, R61.reuse, 0x1, R28 ;  /* 0x000000013d3b7824 */ /* 0x040fe400078e021c */
[C---:B------:R-:W-:Y:S02]  /*0930*/  IMAD.IADD R63, R61.reuse, 0x1, R30 ;  /* 0x000000013d3f7824 */ /* 0x040fe400078e021e */
[----:B------:R0:W5:Y:S01]  /*0940*/  @P3 LDG.E.EL R39, desc[UR4][R48.64+-0x600] ;  /* 0xfffa000430273981 */ /* 0x000162000c2e1900 */
[----:B------:R-:W-:Y:S02]  /*0950*/  IMAD.IADD R65, R61, 0x1, R34 ;  /* 0x000000013d417824 */ /* 0x000fe400078e0222 */
[----:B------:R-:W-:-:S02]  /*0960*/  IMAD.IADD R51, R57, 0x1, R58 ;  /* 0x0000000139337824 */ /* 0x000fc400078e023a */
[C---:B------:R-:W-:Y:S02]  /*0970*/  IMAD.IADD R69, R57.reuse, 0x1, R60 ;  /* 0x0000000139457824 */ /* 0x040fe400078e023c */
[----:B------:R-:W-:Y:S02]  /*0980*/  IMAD.MOV.U32 R28, RZ, RZ, RZ ;  /* 0x000000ffff1c7224 */ /* 0x000fe400078e00ff */
[----:B0-----:R-:W-:Y:S02]  /*0990*/  IMAD.IADD R49, R57, 0x1, R56 ;  /* 0x0000000139317824 */ /* 0x001fe400078e0238 */
[----:B------:R-:W-:-:S04]  /*09a0*/  IMAD.WIDE R58, R59, 0x4, R6 ;  /* 0x000000043b3a7825 */ /* 0x000fc800078e0206 */
[--C-:B------:R-:W-:Y:S01]  /*09b0*/  IMAD.WIDE R62, R63, 0x4, R6.reuse ;  /* 0x000000043f3e7825 */ /* 0x100fe200078e0206 */
[----:B------:R-:W5:Y:S03]  /*09c0*/  @!P1 LDG.E.EL R52, desc[UR4][R58.64] ;  /* 0x000000043a349981 */ /* 0x000f66000c2e1900 */
[--C-:B------:R-:W-:Y:S01]  /*09d0*/  IMAD.WIDE R64, R65, 0x4, R6.reuse ;  /* 0x0000000441407825 */ /* 0x100fe200078e0206 */
[----:B------:R-:W5:Y:S03]  /*09e0*/  @!P1 LDG.E.EL R17, desc[UR4][R62.64] ;  /* 0x000000043e119981 */ /* 0x000f66000c2e1900 */
[----:B------:R-:W-:-:S04]  /*09f0*/  IMAD.WIDE R66, R67, 0x4, R6 ;  /* 0x0000000443427825 */ /* 0x000fc800078e0206 */
[----:B------:R-:W-:-:S04]  /*0a00*/  IMAD.WIDE R48, R49, 0x4, R6 ;  /* 0x0000000431307825 */ /* 0x000fc800078e0206 */
[----:B------:R-:W-:-:S04]  /*0a10*/  IMAD.WIDE R50, R51, 0x4, R6 ;  /* 0x0000000433327825 */ /* 0x000fc800078e0206 */
[----:B------:R-:W-:Y:S01]  /*0a20*/  IMAD.WIDE R68, R69, 0x4, R6 ;  /* 0x0000000445447825 */ /* 0x000fe200078e0206 */
[----:B------:R0:W5:Y:S01]  /*0a30*/  @!P0 LDG.E.EL R28, desc[UR4][R50.64] ;  /* 0x00000004321c8981 */ /* 0x000162000c2e1900 */
[----:B------:R-:W1:Y:S02]  /*0a40*/  LDC.64 R6, c[0x0][0x228] ;  /* 0x00008a00ff067b82 */ /* 0x000e640000000a00 */
[----:B------:R-:W-:Y:S02]  /*0a50*/  IMAD.MOV.U32 R44, RZ, RZ, RZ ;  /* 0x000000ffff2c7224 */ /* 0x000fe400078e00ff */
[----:B------:R-:W-:Y:S02]  /*0a60*/  IMAD.MOV.U32 R19, RZ, RZ, RZ ;  /* 0x000000ffff137224 */ /* 0x000fe400078e00ff */
[----:B------:R-:W-:Y:S02]  /*0a70*/  IMAD.WIDE R4, R61, 0x4, R8 ;  /* 0x000000043d047825 */ /* 0x000fe400078e0208 */
[----:B------:R4:W5:Y:S01]  /*0a80*/  @P3 LDG.E.EL R44, desc[UR4][R46.64+-0x600] ;  /* 0xfffa00042e2c3981 */ /* 0x000962000c2e1900 */
[----:B0-----:R-:W-:-:S03]  /*0a90*/  CS2R R50, SRZ ;  /* 0x0000000000327805 */ /* 0x001fc6000001ff00 */
[----:B------:R-:W5:Y:S04]  /*0aa0*/  @!P1 LDG.E.EL R25, desc[UR4][R4.64] ;  /* 0x0000000404199981 */ /* 0x000f68000c2e1900 */
[----:B------:R-:W5:Y:S01]  /*0ab0*/  @!P1 LDG.E.EL R33, desc[UR4][R4.64] ;  /* 0x0000000404219981 */ /* 0x000f62000c2e1900 */
[----:B----4-:R-:W-:-:S03]  /*0ac0*/  CS2R R46, SRZ ;  /* 0x00000000002e7805 */ /* 0x010fc6000001ff00 */
[----:B------:R-:W4:Y:S04]  /*0ad0*/  @!P1 LDG.E.EL R19, desc[UR4][R4.64] ;  /* 0x0000000404139981 */ /* 0x000f28000c2e1900 */
[----:B------:R0:W4:Y:S01]  /*0ae0*/  @!P1 LDG.E.EL R51, desc[UR4][R4.64] ;  /* 0x0000000404339981 */ /* 0x000122000c2e1900 */
[----:B------:R-:W-:Y:S02]  /*0af0*/  IMAD.MOV.U32 R22, RZ, RZ, RZ ;  /* 0x000000ffff167224 */ /* 0x000fe400078e00ff */
[----:B------:R-:W-:Y:S01]  /*0b00*/  IMAD.MOV.U32 R30, RZ, RZ, RZ ;  /* 0x000000ffff1e7224 */ /* 0x000fe200078e00ff */
[----:B------:R0:W4:Y:S01]  /*0b10*/  @!P0 LDG.E.EL R47, desc[UR4][R48.64] ;  /* 0x00000004302f8981 */ /* 0x000122000c2e1900 */
[----:B------:R-:W-:Y:S02]  /*0b20*/  IMAD.MOV.U32 R13, RZ, RZ, RZ ;  /* 0x000000ffff0d7224 */ /* 0x000fe400078e00ff */
[----:B------:R-:W-:Y:S01]  /*0b30*/  IMAD.WIDE R8, R57, 0x4, R8 ;  /* 0x0000000439087825 */ /* 0x000fe200078e0208 */
[----:B------:R1:W4:Y:S01]  /*0b40*/  @!P1 LDG.E.EL R22, desc[UR4][R64.64] ;  /* 0x0000000440169981 */ /* 0x000322000c2e1900 */
[----:B0-----:R-:W0:Y:S02]  /*0b50*/  LDC.64 R4, c[0x0][0x240] ;  /* 0x00009000ff047b82 */ /* 0x001e240000000a00 */
[----:B------:R-:W-:Y:S01]  /*0b60*/  IMAD.MOV.U32 R34, RZ, RZ, RZ ;  /* 0x000000ffff227224 */ /* 0x000fe200078e00ff */
[----:B------:R-:W-:Y:S01]  /*0b70*/  CS2R R58, SRZ ;  /* 0x00000000003a7805 */ /* 0x000fe2000001ff00 */
[----:B------:R-:W-:Y:S01]  /*0b80*/  IMAD.MOV.U32 R56, RZ, RZ, RZ ;  /* 0x000000ffff387224 */ /* 0x000fe200078e00ff */
[----:B------:R-:W-:Y:S01]  /*0b90*/  CS2R R48, SRZ ;  /* 0x0000000000307805 */ /* 0x000fe2000001ff00 */
[----:B------:R1:W4:Y:S02]  /*0ba0*/  @!P1 LDG.E.EL R30, desc[UR4][R66.64] ;  /* 0x00000004421e9981 */ /* 0x000324000c2e1900 */
[----:B-1----:R-:W-:Y:S01]  /*0bb0*/  IMAD.WIDE R10, R61, 0x4, R6 ;  /* 0x000000043d0a7825 */ /* 0x002fe200078e0206 */
[----:B------:R-:W-:-:S02]  /*0bc0*/  CS2R R62, SRZ ;  /* 0x00000000003e7805 */ /* 0x000fc4000001ff00 */
[----:B------:R-:W-:Y:S01]  /*0bd0*/  CS2R R64, SRZ ;  /* 0x0000000000407805 */ /* 0x000fe2000001ff00 */
[----:B------:R-:W4:Y:S01]  /*0be0*/  @!P0 LDG.E.EL R50, desc[UR4][R8.64] ;  /* 0x0000000408328981 */ /* 0x000f22000c2e1900 */
[----:B------:R-:W-:-:S03]  /*0bf0*/  IMAD.MOV.U32 R60, RZ, RZ, RZ ;  /* 0x000000ffff3c7224 */ /* 0x000fc600078e00ff */
[----:B------:R-:W4:Y:S04]  /*0c00*/  @!P0 LDG.E.EL R49, desc[UR4][R8.64] ;  /* 0x0000000408318981 */ /* 0x000f28000c2e1900 */
[----:B------:R-:W4:Y:S04]  /*0c10*/  @!P0 LDG.E.EL R48, desc[UR4][R8.64] ;  /* 0x0000000408308981 */ /* 0x000f28000c2e1900 */
[----:B------:R1:W4:Y:S01]  /*0c20*/  @!P0 LDG.E.EL R13, desc[UR4][R8.64] ;  /* 0x00000004080d8981 */ /* 0x000322000c2e1900 */
[----:B------:R-:W-:-:S03]  /*0c30*/  CS2R R66, SRZ ;  /* 0x0000000000427805 */ /* 0x000fc6000001ff00 */
[----:B------:R0:W4:Y:S04]  /*0c40*/  @!P0 LDG.E.EL R34, desc[UR4][R68.64] ;  /* 0x0000000444228981 */ /* 0x000128000c2e1900 */
[----:B------:R-:W4:Y:S01]  /*0c50*/  @!P1 LDG.E.EL R46, desc[UR4][R10.64] ;  /* 0x000000040a2e9981 */ /* 0x000f22000c2e1900 */
[----:B-1----:R-:W-:-:S03]  /*0c60*/  IMAD.WIDE R8, R57, 0x4, R6 ;  /* 0x0000000439087825 */ /* 0x002fc600078e0206 */
[----:B------:R-:W4:Y:S01]  /*0c70*/  @!P1 LDG.E.EL R59, desc[UR4][R10.64] ;  /* 0x000000040a3b9981 */ /* 0x000f22000c2e1900 */
[----:B------:R-:W1:Y:S01]  /*0c80*/  LDC.64 R6, c[0x0][0x250] ;  /* 0x00009400ff067b82 */ /* 0x000e620000000a00 */
[----:B0-----:R-:W-:Y:S02]  /*0c90*/  CS2R R68, SRZ ;  /* 0x0000000000447805 */ /* 0x001fe4000001ff00 */
[----:B------:R-:W4:Y:S04]  /*0ca0*/  @!P1 LDG.E.EL R56, desc[UR4][R10.64] ;  /* 0x000000040a389981 */ /* 0x000f28000c2e1900 */
[----:B------:R0:W4:Y:S04]  /*0cb0*/  @!P1 LDG.E.EL R58, desc[UR4][R10.64] ;  /* 0x000000040a3a9981 */ /* 0x000128000c2e1900 */
[----:B------:R-:W4:Y:S04]  /*0cc0*/  @!P0 LDG.E.EL R64, desc[UR4][R8.64] ;  /* 0x0000000408408981 */ /* 0x000f28000c2e1900 */
[----:B------:R-:W4:Y:S01]  /*0cd0*/  @!P0 LDG.E.EL R63, desc[UR4][R8.64] ;  /* 0x00000004083f8981 */ /* 0x000f22000c2e1900 */
[----:B0-----:R-:W-:-:S03]  /*0ce0*/  IMAD.WIDE R10, R61, 0x4, R2 ;  /* 0x000000043d0a7825 */ /* 0x001fc600078e0202 */
[----:B------:R-:W4:Y:S04]  /*0cf0*/  @!P0 LDG.E.EL R60, desc[UR4][R8.64] ;  /* 0x00000004083c8981 */ /* 0x000f28000c2e1900 */
[----:B------:R0:W4:Y:S01]  /*0d00*/  @!P0 LDG.E.EL R62, desc[UR4][R8.64] ;  /* 0x00000004083e8981 */ /* 0x000122000c2e1900 */
[----:B------:R-:W-:-:S03]  /*0d10*/  CS2R R70, SRZ ;  /* 0x0000000000467805 */ /* 0x000fc6000001ff00 */
[----:B------:R-:W4:Y:S04]  /*0d20*/  @!P1 LDG.E.EL R65, desc[UR4][R10.64] ;  /* 0x000000040a419981 */ /* 0x000f28000c2e1900 */
[----:B------:R-:W4:Y:S01]  /*0d30*/  @!P1 LDG.E.EL R66, desc[UR4][R10.64] ;  /* 0x000000040a429981 */ /* 0x000f22000c2e1900 */
[----:B0-----:R-:W-:Y:S02]  /*0d40*/  IMAD.WIDE R8, R57, 0x4, R2 ;  /* 0x0000000439087825 */ /* 0x001fe400078e0202 */
[----:B------:R-:W0:Y:S01]  /*0d50*/  LDC.64 R2, c[0x0][0x258] ;  /* 0x00009600ff027b82 */ /* 0x000e220000000a00 */
[----:B------:R-:W4:Y:S04]  /*0d60*/  @!P1 LDG.E.EL R68, desc[UR4][R10.64] ;  /* 0x000000040a449981 */ /* 0x000f28000c2e1900 */
[----:B------:R1:W4:Y:S01]  /*0d70*/  @!P1 LDG.E.EL R67, desc[UR4][R10.64] ;  /* 0x000000040a439981 */ /* 0x000322000c2e1900 */
[----:B------:R-:W-:-:S02]  /*0d80*/  CS2R R74, SRZ ;  /* 0x00000000004a7805 */ /* 0x000fc4000001ff00 */
[----:B------:R-:W-:Y:S02]  /*0d90*/  CS2R R72, SRZ ;  /* 0x0000000000487805 */ /* 0x000fe4000001ff00 */
[----:B------:R-:W-:Y:S01]  /*0da0*/  CS2R R76, SRZ ;  /* 0x00000000004c7805 */ /* 0x000fe2000001ff00 */
[----:B------:R-:W4:Y:S04]  /*0db0*/  @!P0 LDG.E.EL R69, desc[UR4][R8.64] ;  /* 0x0000000408458981 */ /* 0x000f28000c2e1900 */
[----:B------:R-:W4:Y:S01]  /*0dc0*/  @!P0 LDG.E.EL R70, desc[UR4][R8.64] ;  /* 0x0000000408468981 */ /* 0x000f22000c2e1900 */
[--C-:B-1----:R-:W-:Y:S01]  /*0dd0*/  IMAD.WIDE R10, R61, 0x4, R4.reuse ;  /* 0x000000043d0a7825 */ /* 0x102fe200078e0204 */
[----:B------:R-:W-:Y:S02]  /*0de0*/  CS2R R80, SRZ ;  /* 0x0000000000507805 */ /* 0x000fe4000001ff00 */
[----:B------:R-:W4:Y:S04]  /*0df0*/  @!P0 LDG.E.EL R72, desc[UR4][R8.64] ;  /* 0x0000000408488981 */ /* 0x000f28000c2e1900 */
[----:B------:R-:W4:Y:S01]  /*0e00*/  @P3 LDG.E.EL R71, desc[UR4][R10.64+-0x600] ;  /* 0xfffa00040a473981 */ /* 0x000f22000c2e1900 */
[----:B------:R-:W-:-:S03]  /*0e10*/  IMAD.WIDE R4, R57, 0x4, R4 ;  /* 0x0000000439047825 */ /* 0x000fc600078e0204 */
[----:B------:R-:W4:Y:S01]  /*0e20*/  @P3 LDG.E.EL R74, desc[UR4][R10.64+-0x600] ;  /* 0xfffa00040a4a3981 */ /* 0x000f22000c2e1900 */
[----:B------:R-:W-:-:S03]  /*0e30*/  CS2R R78, SRZ ;  /* 0x00000000004e7805 */ /* 0x000fc6000001ff00 */
[----:B------:R-:W4:Y:S01]  /*0e40*/  @P3 LDG.E.EL R76, desc[UR4][R10.64+-0x600] ;  /* 0xfffa00040a4c3981 */ /* 0x000f22000c2e1900 */
[----:B------:R-:W-:Y:S02]  /*0e50*/  CS2R R84, SRZ ;  /* 0x0000000000547805 */ /* 0x000fe4000001ff00 */
[----:B------:R-:W-:Y:S01]  /*0e60*/  CS2R R82, SRZ ;  /* 0x0000000000527805 */ /* 0x000fe2000001ff00 */
[----:B------:R1:W4:Y:S01]  /*0e70*/  @P3 LDG.E.EL R75, desc[UR4][R10.64+-0x600] ;  /* 0xfffa00040a4b3981 */ /* 0x000322000c2e1900 */
[----:B------:R-:W-:-:S03]  /*0e80*/  CS2R R86, SRZ ;  /* 0x0000000000567805 */ /* 0x000fc6000001ff00 */
[----:B------:R0:W4:Y:S04]  /*0e90*/  @!P0 LDG.E.EL R73, desc[UR4][R8.64] ;  /* 0x0000000408498981 */ /* 0x000128000c2e1900 */
[----:B------:R-:W4:Y:S01]  /*0ea0*/  @P2 LDG.E.EL R80, desc[UR4][R4.64+-0x600] ;  /* 0xfffa000404502981 */ /* 0x000f22000c2e1900 */
[----:B-1----:R-:W-:-:S03]  /*0eb0*/  CS2R R10, SRZ ;  /* 0x00000000000a7805 */ /* 0x002fc6000001ff00 */
[----:B------:R-:W4:Y:S01]  /*0ec0*/  @P2 LDG.E.EL R81, desc[UR4][R4.64+-0x600] ;  /* 0xfffa000404512981 */ /* 0x000f22000c2e1900 */
[----:B0-----:R-:W-:-:S03]  /*0ed0*/  IMAD.WIDE R8, R61, 0x4, R6 ;  /* 0x000000043d087825 */ /* 0x001fc600078e0206 */
[----:B------:R-:W4:Y:S01]  /*0ee0*/  @P2 LDG.E.EL R79, desc[UR4][R4.64+-0x600] ;  /* 0xfffa0004044f2981 */ /* 0x000f22000c2e1900 */
[----:B------:R-:W-:-:S03]  /*0ef0*/  IMAD.WIDE R6, R57, 0x4, R6 ;  /* 0x0000000439067825 */ /* 0x000fc600078e0206 */
[----:B------:R0:W4:Y:S04]  /*0f00*/  @P2 LDG.E.EL R78, desc[UR4][R4.64+-0x600] ;  /* 0xfffa0004044e2981 */ /* 0x000128000c2e1900 */
[----:B------:R-:W4:Y:S04]  /*0f10*/  @P3 LDG.E.EL R77, desc[UR4][R8.64+-0x600] ;  /* 0xfffa0004084d3981 */ /* 0x000f28000c2e1900 */
[----:B------:R-:W4:Y:S01]  /*0f20*/  @P3 LDG.E.EL R84, desc[UR4][R8.64+-0x600] ;  /* 0xfffa000408543981 */ /* 0x000f22000c2e1900 */
[----:B0-----:R-:W-:-:S03]  /*0f30*/  IMAD.WIDE R4, R61, 0x4, R2 ;  /* 0x000000043d047825 */ /* 0x001fc600078e0202 */
[----:B------:R-:W4:Y:S01]  /*0f40*/  @P3 LDG.E.EL R83, desc[UR4][R8.64+-0x600] ;  /* 0xfffa000408533981 */ /* 0x000f22000c2e1900 */
[----:B------:R-:W-:-:S03]  /*0f50*/  IMAD.MOV.U32 R61, RZ, RZ, RZ ;  /* 0x000000ffff3d7224 */ /* 0x000fc600078e00ff */
[----:B------:R0:W4:Y:S01]  /*0f60*/  @P3 LDG.E.EL R82, desc[UR4][R8.64+-0x600] ;  /* 0xfffa000408523981 */ /* 0x000122000c2e1900 */
[----:B------:R-:W-:-:S03]  /*0f70*/  IMAD.WIDE R2, R57, 0x4, R2 ;  /* 0x0000000439027825 */ /* 0x000fc600078e0202 */
[----:B------:R-:W4:Y:S01]  /*0f80*/  @P2 LDG.E.EL R10, desc[UR4][R6.64+-0x600] ;  /* 0xfffa0004060a2981 */ /* 0x000f22000c2e1900 */
[----:B------:R-:W-:-:S03]  /*0f90*/  IMAD.MOV.U32 R57, RZ, RZ, RZ ;  /* 0x000000ffff397224 */ /* 0x000fc600078e00ff */
[----:B------:R-:W4:Y:S01]  /*0fa0*/  @P2 LDG.E.EL R86, desc[UR4][R6.64+-0x600] ;  /* 0xfffa000406562981 */ /* 0x000f22000c2e1900 */
[----:B0-----:R-:W-:-:S03]  /*0fb0*/  CS2R R8, SRZ ;  /* 0x0000000000087805 */ /* 0x001fc6000001ff00 */
[----:B------:R-:W4:Y:S01]  /*0fc0*/  @P2 LDG.E.EL R85, desc[UR4][R6.64+-0x600] ;  /* 0xfffa000406552981 */ /* 0x000f22000c2e1900 */
[----:B------:R-:W-:-:S03]  /*0fd0*/  IMAD.MOV.U32 R88, RZ, RZ, RZ ;  /* 0x000000ffff587224 */ /* 0x000fc600078e00ff */
[----:B------:R0:W4:Y:S04]  /*0fe0*/  @P2 LDG.E.EL R11, desc[UR4][R6.64+-0x600] ;  /* 0xfffa0004060b2981 */ /* 0x000128000c2e1900 */
[----:B------:R-:W4:Y:S04]  /*0ff0*/  @P3 LDG.E.EL R61, desc[UR4][R4.64+-0x600] ;  /* 0xfffa0004043d3981 */ /* 0x000f28000c2e1900 */
[----:B------:R-:W4:Y:S01]  /*1000*/  @P3 LDG.E.EL R87, desc[UR4][R4.64+-0x600] ;  /* 0xfffa000404573981 */ /* 0x000f22000c2e1900 */
[----:B0-----:R-:W-:-:S03]  /*1010*/  CS2R R6, SRZ ;  /* 0x0000000000067805 */ /* 0x001fc6000001ff00 */
[----:B------:R-:W4:Y:S04]  /*1020*/  @P3 LDG.E.EL R8, desc[UR4][R4.64+-0x600] ;  /* 0xfffa000404083981 */ /* 0x000f28000c2e1900 */
[----:B------:R3:W4:Y:S04]  /*1030*/  @P3 LDG.E.EL R9, desc[UR4][R4.64+-0x600] ;  /* 0xfffa000404093981 */ /* 0x000728000c2e1900 */
[----:B------:R-:W4:Y:S04]  /*1040*/  @P2 LDG.E.EL R7, desc[UR4][R2.64+-0x600] ;  /* 0xfffa000402072981 */ /* 0x000f28000c2e1900 */
[----:B------:R-:W4:Y:S04]  /*1050*/  @P2 LDG.E.EL R6, desc[UR4][R2.64+-0x600] ;  /* 0xfffa000402062981 */ /* 0x000f28000c2e1900 */
[----:B------:R-:W4:Y:S04]  /*1060*/  @P2 LDG.E.EL R57, desc[UR4][R2.64+-0x600] ;  /* 0xfffa000402392981 */ /* 0x000f28000c2e1900 */
[----:B------:R0:W4:Y:S01]  /*1070*/  @P2 LDG.E.EL R88, desc[UR4][R2.64+-0x600] ;  /* 0xfffa000402582981 */ /* 0x000122000c2e1900 */
[----:B--2---:R-:W-:-:S02]  /*1080*/  SEL R12, R12, RZ, !P1 ;  /* 0x000000ff0c0c7207 */ /* 0x004fc40004800000 */
[----:B---3--:R-:W-:-:S03]  /*1090*/  SEL R4, R27, RZ, !P1 ;  /* 0x000000ff1b047207 */ /* 0x008fc60004800000 */
[----:B------:R-:W-:Y:S02]  /*10a0*/  FADD R5, R12, 0.0010000000474974513054 ;  /* 0x3a83126f0c057421 */ /* 0x000fe40000000000 */
[----:B------:R-:W-:Y:S02]  /*10b0*/  FADD R4, R4, 0.0010000000474974513054 ;  /* 0x3a83126f04047421 */ /* 0x000fe40000000000 */
[----:B------:R-:W1:Y:S01]  /*10c0*/  MUFU.SQRT R89, R5 ;  /* 0x0000000500597308 */ /* 0x000e620000002000 */
[----:B------:R-:W-:-:S07]  /*10d0*/  SEL R12, R23, RZ, !P1 ;  /* 0x000000ff170c7207 */ /* 0x000fce0004800000 */
[----:B------:R-:W2:Y:S01]  /*10e0*/  MUFU.SQRT R4, R4 ;  /* 0x0000000400047308 */ /* 0x000ea20000002000 */
[----:B------:R-:W-:Y:S01]  /*10f0*/  FADD R12, R12, 0.0010000000474974513054 ;  /* 0x3a83126f0c0c7421 */ /* 0x000fe20000000000 */
[----:B-1----:R-:W-:-:S06]  /*1100*/  FSETP.GT.AND P5, PT, R89, 8.50705917302346158658e+37, PT ;  /* 0x7e8000005900780b */ /* 0x002fcc0003fa4000 */
[----:B------:R-:W1:Y:S01]  /*1110*/  MUFU.SQRT R12, R12 ;  /* 0x0000000c000c7308 */ /* 0x000e620000002000 */
[----:B------:R-:W-:Y:S01]  /*1120*/  FSETP.GEU.AND P6, PT, R89, 1.175494350822287508e-38, PT ;  /* 0x008000005900780b */ /* 0x000fe20003fce000 */
[----:B0-----:R-:W-:Y:S01]  /*1130*/  IMAD.MOV.U32 R2, RZ, RZ, 0x3e800000 ;  /* 0x3e800000ff027424 */ /* 0x001fe200078e00ff */
[----:B-----5:R-:W-:Y:S02]  /*1140*/  SEL R24, R24, RZ, !P1 ;  /* 0x000000ff18187207 */ /* 0x020fe40004800000 */
[----:B--2---:R-:W-:-:S03]  /*1150*/  FSETP.GT.AND P4, PT, R4, 8.50705917302346158658e+37, PT ;  /* 0x7e8000000400780b */ /* 0x004fc60003f84000 */
[----:B------:R-:W-:Y:S01]  /*1160*/  FADD R24, R24, 0.0010000000474974513054 ;  /* 0x3a83126f18187421 */ /* 0x000fe20000000000 */
[----:B------:R-:W-:Y:S01]  /*1170*/  FSEL R90, R2, 1, P5 ;  /* 0x3f800000025a7808 */ /* 0x000fe20002800000 */
[----:B------:R-:W-:-:S04]  /*1180*/  @P5 FMUL R89, R89, 0.25 ;  /* 0x3e80000059595820 */ /* 0x000fc80000400000 */
[----:B------:R-:W-:Y:S01]  /*1190*/  @!P6 FMUL R90, R90, 16777216 ;  /* 0x4b8000005a5ae820 */ /* 0x000fe20000400000 */
[----:B------:R-:W-:Y:S01]  /*11a0*/  @!P6 FMUL R89, R89, 16777216 ;  /* 0x4b8000005959e820 */ /* 0x000fe20000400000 */
[----:B-1----:R-:W-:Y:S01]  /*11b0*/  FSETP.GT.AND P6, PT, R12, 8.50705917302346158658e+37, PT ;  /* 0x7e8000000c00780b */ /* 0x002fe20003fc4000 */
[----:B------:R-:W0:Y:S01]  /*11c0*/  MUFU.SQRT R24, R24 ;  /* 0x0000001800187308 */ /* 0x000e220000002000 */
[C---:B------:R-:W-:Y:S01]  /*11d0*/  FSETP.GEU.AND P5, PT, R4.reuse, 1.175494350822287508e-38, PT ;  /* 0x008000000400780b */ /* 0x040fe20003fae000 */
[----:B------:R-:W-:Y:S01]  /*11e0*/  @P4 FMUL R4, R4, 0.25 ;  /* 0x3e80000004044820 */ /* 0x000fe20000400000 */
[----:B------:R-:W-:Y:S02]  /*11f0*/  FSEL R5, R2, 1, P4 ;  /* 0x3f80000002057808 */ /* 0x000fe40002000000 */
[----:B------:R-:W-:Y:S02]  /*1200*/  FSETP.GEU.AND P4, PT, R12, 1.175494350822287508e-38, PT ;  /* 0x008000000c00780b */ /* 0x000fe40003f8e000 */
[----:B------:R-:W-:-:S05]  /*1210*/  SEL R23, R31, RZ, !P0 ;  /* 0x000000ff1f177207 */ /* 0x000fca0004000000 */
[----:B------:R-:W-:Y:S01]  /*1220*/  @P6 FMUL R12, R12, 0.25 ;  /* 0x3e8000000c0c6820 */ /* 0x000fe20000400000 */
[----:B------:R-:W-:Y:S01]  /*1230*/  FADD R23, R23, 0.0010000000474974513054 ;  /* 0x3a83126f17177421 */ /* 0x000fe20000000000 */
[----:B------:R-:W-:Y:S01]  /*1240*/  @!P5 FMUL R4, R4, 16777216 ;  /* 0x4b8000000404d820 */ /* 0x000fe20000400000 */
[----:B------:R-:W-:Y:S01]  /*1250*/  @!P5 FMUL R5, R5, 16777216 ;  /* 0x4b8000000505d820 */ /* 0x000fe20000400000 */
[----:B0-----:R-:W-:Y:S02]  /*1260*/  FSETP.GT.AND P5, PT, R24, 8.50705917302346158658e+37, PT ;  /* 0x7e8000001800780b */ /* 0x001fe40003fa4000 */
[----:B------:R-:W-:Y:S01]  /*1270*/  @!P4 FMUL R12, R12, 16777216 ;  /* 0x4b8000000c0cc820 */ /* 0x000fe20000400000 */
[----:B------:R-:W-:Y:S01]  /*1280*/  FSEL R31, R2, 1, P6 ;  /* 0x3f800000021f7808 */ /* 0x000fe20003000000 */
[----:B------:R-:W0:Y:S01]  /*1290*/  MUFU.SQRT R23, R23 ;  /* 0x0000001700177308 */ /* 0x000e220000002000 */
[----:B------:R-:W-:Y:S02]  /*12a0*/  FSETP.GEU.AND P6, PT, R24, 1.175494350822287508e-38, PT ;  /* 0x008000001800780b */ /* 0x000fe40003fce000 */
[----:B------:R-:W-:-:S05]  /*12b0*/  SEL R27, R53, RZ, !P0 ;  /* 0x000000ff351b7207 */ /* 0x000fca0004000000 */
[----:B------:R-:W1:Y:S01]  /*12c0*/  MUFU.RCP R4, R4 ;  /* 0x0000000400047308 */ /* 0x000e620000001000 */
[----:B------:R-:W-:-:S07]  /*12d0*/  @P5 FMUL R24, R24, 0.25 ;  /* 0x3e80000018185820 */ /* 0x000fce0000400000 */
[----:B------:R-:W2:Y:S01]  /*12e0*/  MUFU.RCP R12, R12 ;  /* 0x0000000c000c7308 */ /* 0x000ea20000001000 */
[----:B------:R-:W-:Y:S01]  /*12f0*/  FADD R27, R27, 0.0010000000474974513054 ;  /* 0x3a83126f1b1b7421 */ /* 0x000fe20000000000 */
[----:B------:R-:W-:Y:S01]  /*1300*/  @!P6 FMUL R24, R24, 16777216 ;  /* 0x4b8000001818e820 */ /* 0x000fe20000400000 */
[----:B------:R-:W-:Y:S01]  /*1310*/  @!P4 FMUL R31, R31, 16777216 ;  /* 0x4b8000001f1fc820 */ /* 0x000fe20000400000 */
[----:B------:R-:W-:Y:S02]  /*1320*/  SEL R26, R26, RZ, !P0 ;  /* 0x000000ff1a1a7207 */ /* 0x000fe40004000000 */
[----:B0-----:R-:W-:Y:S01]  /*1330*/  FSETP.GT.AND P4, PT, R23, 8.50705917302346158658e+37, PT ;  /* 0x7e8000001700780b */ /* 0x001fe20003f84000 */
[----:B-1----:R-:W-:Y:S01]  /*1340*/  FMUL R4, R4, R5 ;  /* 0x0000000504047220 */ /* 0x002fe20000400000 */
[----:B------:R-:W0:Y:S01]  /*1350*/  MUFU.SQRT R27, R27 ;  /* 0x0000001b001b7308 */ /* 0x000e220000002000 */
[----:B------:R-:W-:Y:S01]  /*1360*/  FADD R26, R26, 0.0010000000474974513054 ;  /* 0x3a83126f1a1a7421 */ /* 0x000fe20000000000 */
[----:B--2---:R-:W-:-:S06]  /*1370*/  FMUL R5, R12, R31 ;  /* 0x0000001f0c057220 */ /* 0x004fcc0000400000 */
[----:B------:R-:W1:Y:S01]  /*1380*/  MUFU.RCP R24, R24 ;  /* 0x0000001800187308 */ /* 0x000e620000001000 */
[----:B------:R-:W-:Y:S02]  /*1390*/  FSEL R31, R2, 1, P5 ;  /* 0x3f800000021f7808 */ /* 0x000fe40002800000 */
[----:B------:R-:W-:Y:S02]  /*13a0*/  FSETP.GEU.AND P5, PT, R23, 1.175494350822287508e-38, PT ;  /* 0x008000001700780b */ /* 0x000fe40003fae000 */
[----:B------:R-:W-:-:S03]  /*13b0*/  SEL R14, R14, RZ, !P0 ;  /* 0x000000ff0e0e7207 */ /* 0x000fc60004000000 */
[----:B------:R-:W2:Y:S01]  /*13c0*/  MUFU.SQRT R26, R26 ;  /* 0x0000001a001a7308 */ /* 0x000ea20000002000 */
[----:B------:R-:W-:Y:S01]  /*13d0*/  @P4 FMUL R23, R23, 0.25 ;  /* 0x3e80000017174820 */ /* 0x000fe20000400000 */
[----:B------:R-:W-:Y:S01]  /*13e0*/  @!P6 FMUL R31, R31, 16777216 ;  /* 0x4b8000001f1fe820 */ /* 0x000fe20000400000 */
[----:B------:R-:W-:Y:S01]  /*13f0*/  FADD R14, R14, 0.0010000000474974513054 ;  /* 0x3a83126f0e0e7421 */ /* 0x000fe20000000000 */
[----:B0-----:R-:W-:Y:S02]  /*1400*/  FSETP.GT.AND P6, PT, R27, 8.50705917302346158658e+37, PT ;  /* 0x7e8000001b00780b */ /* 0x001fe40003fc4000 */
[----:B-1----:R-:W-:Y:S02]  /*1410*/  FMUL R12, R24, R31 ;  /* 0x0000001f180c7220 */ /* 0x002fe40000400000 */
[----:B------:R-:W-:Y:S01]  /*1420*/  @!P5 FMUL R23, R23, 16777216 ;  /* 0x4b8000001717d820 */ /* 0x000fe20000400000 */
[----:B------:R-:W-:Y:S01]  /*1430*/  FSEL R24, R2, 1, P4 ;  /* 0x3f80000002187808 */ /* 0x000fe20002000000 */
[----:B------:R-:W0:Y:S01]  /*1440*/  MUFU.SQRT R31, R14 ;  /* 0x0000000e001f7308 */ /* 0x000e220000002000 */
[----:B------:R-:W-:-:S02]  /*1450*/  SEL R53, R54, RZ, P3 ;  /* 0x000000ff36357207 */ /* 0x000fc40001800000 */
[----:B------:R-:W-:Y:S01]  /*1460*/  FSETP.GEU.AND P4, PT, R27, 1.175494350822287508e-38, PT ;  /* 0x008000001b00780b */ /* 0x000fe20003f8e000 */
[----:B------:R-:W-:Y:S01]  /*1470*/  @!P5 FMUL R24, R24, 16777216 ;  /* 0x4b8000001818d820 */ /* 0x000fe20000400000 */
[----:B--2---:R-:W-:Y:S01]  /*1480*/  FSETP.GT.AND P5, PT, R26, 8.50705917302346158658e+37, PT ;  /* 0x7e8000001a00780b */ /* 0x004fe20003fa4000 */
[----:B------:R-:W-:Y:S02]  /*1490*/  FADD R53, R53, 0.0010000000474974513054 ;  /* 0x3a83126f35357421 */ /* 0x000fe40000000000 */
[----:B------:R-:W1:Y:S01]  /*14a0*/  MUFU.RCP R23, R23 ;  /* 0x0000001700177308 */ /* 0x000e620000001000 */
[----:B------:R-:W-:Y:S01]  /*14b0*/  FSEL R54, R2, 1, P6 ;  /* 0x3f80000002367808 */ /* 0x000fe20003000000 */
[----:B------:R-:W-:Y:S01]  /*14c0*/  @P6 FMUL R27, R27, 0.25 ;  /* 0x3e8000001b1b6820 */ /* 0x000fe20000400000 */
[----:B------:R-:W-:Y:S02]  /*14d0*/  FSETP.GEU.AND P6, PT, R26, 1.175494350822287508e-38, PT ;  /* 0x008000001a00780b */ /* 0x000fe40003fce000 */
[----:B------:R-:W-:-:S03]  /*14e0*/  SEL R55, R55, RZ, P3 ;  /* 0x000000ff37377207 */ /* 0x000fc60001800000 */
[----:B------:R-:W2:Y:S01]  /*14f0*/  MUFU.SQRT R53, R53 ;  /* 0x0000003500357308 */ /* 0x000ea20000002000 */
[----:B------:R-:W-:Y:S01]  /*1500*/  @!P4 FMUL R27, R27, 16777216 ;  /* 0x4b8000001b1bc820 */ /* 0x000fe20000400000 */
[----:B------:R-:W-:Y:S01]  /*1510*/  @!P4 FMUL R54, R54, 16777216 ;  /* 0x4b8000003636c820 */ /* 0x000fe20000400000 */
[----:B0-----:R-:W-:Y:S01]  /*1520*/  FSETP.GT.AND P4, PT, R31, 8.50705917302346158658e+37, PT ;  /* 0x7e8000001f00780b */ /* 0x001fe20003f84000 */
[----:B------:R-:W-:-:S04]  /*1530*/  @P5 FMUL R26, R26, 0.25 ;  /* 0x3e8000001a1a5820 */ /* 0x000fc80000400000 */
[----:B------:R0:W-:Y:S01]  /*1540*/  MUFU.RCP R3, R89 ;  /* 0x0000005900037308 */ /* 0x0001e20000001000 */
[----:B-1----:R-:W-:Y:S01]  /*1550*/  FMUL R14, R23, R24 ;  /* 0x00000018170e7220 */ /* 0x002fe20000400000 */
[----:B0-----:R-:W-:Y:S01]  /*1560*/  FADD R89, R55, 0.0010000000474974513054 ;  /* 0x3a83126f37597421 */ /* 0x001fe20000000000 */
[----:B------:R-:W-:-:S05]  /*1570*/  FSEL R55, R2, 1, P5 ;  /* 0x3f80000002377808 */ /* 0x000fca0002800000 */
[----:B------:R0:W1:Y:S01]  /*1580*/  MUFU.RCP R23, R27 ;  /* 0x0000001b00177308 */ /* 0x0000620000001000 */
[----:B------:R-:W-:Y:S01]  /*1590*/  FSETP.GEU.AND P5, PT, R31, 1.175494350822287508e-38, PT ;  /* 0x008000001f00780b */ /* 0x000fe20003fae000 */
[----:B------:R-:W-:Y:S01]  /*15a0*/  @!P6 FMUL R26, R26, 16777216 ;  /* 0x4b8000001a1ae820 */ /* 0x000fe20000400000 */
[----:B------:R-:W-:Y:S01]  /*15b0*/  @!P6 FMUL R55, R55, 16777216 ;  /* 0x4b8000003737e820 */ /* 0x000fe20000400000 */
[----:B--2---:R-:W-:Y:S01]  /*15c0*/  FSETP.GT.AND P6, PT, R53, 8.50705917302346158658e+37, PT ;  /* 0x7e8000003500780b */ /* 0x004fe20003fc4000 */
[----:B------:R-:W-:Y:S01]  /*15d0*/  @P4 FMUL R31, R31, 0.25 ;  /* 0x3e8000001f1f4820 */ /* 0x000fe20000400000 */
[----:B0-----:R-:W-:Y:S02]  /*15e0*/  FSEL R27, R2, 1, P4 ;  /* 0x3f800000021b7808 */ /* 0x001fe40002000000 */
[----:B------:R-:W-:-:S06]  /*15f0*/  FSETP.GEU.AND P4, PT, R53, 1.175494350822287508e-38, PT ;  /* 0x008000003500780b */ /* 0x000fcc0003f8e000 */
[----:B------:R-:W-:Y:S01]  /*1600*/  @!P5 FMUL R31, R31, 16777216 ;  /* 0x4b8000001f1fd820 */ /* 0x000fe20000400000 */
[----:B-1----:R-:W-:Y:S01]  /*1610*/  FMUL R23, R23, R54 ;  /* 0x0000003617177220 */ /* 0x002fe20000400000 */
[----:B------:R-:W-:Y:S01]  /*1620*/  MUFU.RCP R24, R26 ;  /* 0x0000001a00187308 */ /* 0x000fe20000001000 */
[----:B------:R-:W-:-:S07]  /*1630*/  @P6 FMUL R53, R53, 0.25 ;  /* 0x3e80000035356820 */ /* 0x000fce0000400000 */
[----:B------:R-:W0:Y:S01]  /*1640*/  MUFU.SQRT R54, R89 ;  /* 0x0000005900367308 */ /* 0x000e220000002000 */
[----:B------:R-:W-:-:S07]  /*1650*/  SEL R43, R43, RZ, P3 ;  /* 0x000000ff2b2b7207 */ /* 0x000fce0001800000 */
[----:B------:R1:W2:Y:S01]  /*1660*/  MUFU.RCP R26, R31 ;  /* 0x0000001f001a7308 */ /* 0x0002a20000001000 */
[----:B------:R-:W-:Y:S01]  /*1670*/  @!P4 FMUL R53, R53, 16777216 ;  /* 0x4b8000003535c820 */ /* 0x000fe20000400000 */
[----:B------:R-:W-:Y:S01]  /*1680*/  @!P5 FMUL R27, R27, 16777216 ;  /* 0x4b8000001b1bd820 */ /* 0x000fe20000400000 */
[----:B------:R-:W-:Y:S01]  /*1690*/  FADD R43, R43, 0.0010000000474974513054 ;  /* 0x3a83126f2b2b7421 */ /* 0x000fe20000000000 */
[----:B------:R-:W-:Y:S01]  /*16a0*/  FMUL R3, R3, R90 ;  /* 0x0000005a03037220 */ /* 0x000fe20000400000 */
[----:B0-----:R-:W-:-:S03]  /*16b0*/  FSETP.GT.AND P5, PT, R54, 8.50705917302346158658e+37, PT ;  /* 0x7e8000003600780b */ /* 0x001fc60003fa4000 */
[----:B------:R-:W0:Y:S01]  /*16c0*/  MUFU.RCP R53, R53 ;  /* 0x0000003500357308 */ /* 0x000e220000001000 */
[----:B-1----:R-:W-:Y:S02]  /*16d0*/  SEL R31, R21, RZ, P3 ;  /* 0x000000ff151f7207 */ /* 0x002fe40001800000 */
[----:B------:R-:W-:Y:S01]  /*16e0*/  FSEL R90, R2, 1, P6 ;  /* 0x3f800000025a7808 */ /* 0x000fe20003000000 */
[----:B--2---:R-:W-:-:S04]  /*16f0*/  FMUL R26, R26, R27 ;  /* 0x0000001b1a1a7220 */ /* 0x004fc80000400000 */
[----:B------:R-:W1:Y:S01]  /*1700*/  MUFU.SQRT R27, R43 ;  /* 0x0000002b001b7308 */ /* 0x000e620000002000 */
[----:B------:R-:W-:Y:S01]  /*1710*/  FSETP.GEU.AND P6, PT, R54, 1.175494350822287508e-38, PT ;  /* 0x008000003600780b */ /* 0x000fe20003fce000 */
[----:B------:R-:W-:Y:S01]  /*1720*/  FADD R31, R31, 0.0010000000474974513054 ;  /* 0x3a83126f1f1f7421 */ /* 0x000fe20000000000 */
[----:B------:R-:W-:Y:S01]  /*1730*/  @!P4 FMUL R90, R90, 16777216 ;  /* 0x4b8000005a5ac820 */ /* 0x000fe20000400000 */
[----:B------:R-:W-:Y:S01]  /*1740*/  SEL R15, R15, RZ, P2 ;  /* 0x000000ff0f0f7207 */ /* 0x000fe20001000000 */
[----:B------:R-:W-:-:S03]  /*1750*/  @P5 FMUL R54, R54, 0.25 ;  /* 0x3e80000036365820 */ /* 0x000fc60000400000 */
[----:B------:R-:W2:Y:S01]  /*1760*/  MUFU.SQRT R31, R31 ;  /* 0x0000001f001f7308 */ /* 0x000ea20000002000 */
[----:B0-----:R-:W-:Y:S01]  /*1770*/  FMUL R21, R53, R90 ;  /* 0x0000005a35157220 */ /* 0x001fe20000400000 */
[----:B------:R-:W-:Y:S01]  /*1780*/  FADD R53, R15, 0.0010000000474974513054 ;  /* 0x3a83126f0f357421 */ /* 0x000fe20000000000 */
[----:B------:R-:W-:-:S03]  /*1790*/  FSEL R15, R2, 1, P5 ;  /* 0x3f800000020f7808 */ /* 0x000fc60002800000 */
[----:B------:R-:W-:Y:S01]  /*17a0*/  @!P6 FMUL R54, R54, 16777216 ;  /* 0x4b8000003636e820 */ /* 0x000fe20000400000 */
[----:B-1----:R-:W-:Y:S02]  /*17b0*/  FSETP.GT.AND P4, PT, R27, 8.50705917302346158658e+37, PT ;  /* 0x7e8000001b00780b */ /* 0x002fe40003f84000 */
[----:B------:R-:W-:Y:S01]  /*17c0*/  SEL R38, R38, RZ, P2 ;  /* 0x000000ff26267207 */ /* 0x000fe20001000000 */
[----:B------:R-:W0:Y:S01]  /*17d0*/  MUFU.SQRT R53, R53 ;  /* 0x0000003500357308 */ /* 0x000e220000002000 */
[----:B------:R-:W-:Y:S01]  /*17e0*/  @!P6 FMUL R15, R15, 16777216 ;  /* 0x4b8000000f0fe820 */ /* 0x000fe20000400000 */
[----:B------:R-:W-:Y:S02]  /*17f0*/  FSETP.GEU.AND P6, PT, R27, 1.175494350822287508e-38, PT ;  /* 0x008000001b00780b */ /* 0x000fe40003fce000 */
[----:B------:R-:W-:Y:S01]  /*1800*/  FADD R38, R38, 0.0010000000474974513054 ;  /* 0x3a83126f26267421 */ /* 0x000fe20000000000 */
[----:B--2---:R-:W-:-:S03]  /*1810*/  FSETP.GT.AND P5, PT, R31, 8.50705917302346158658e+37, PT ;  /* 0x7e8000001f00780b */ /* 0x004fc60003fa4000 */
[----:B------:R-:W1:Y:S01]  /*1820*/  MUFU.RCP R54, R54 ;  /* 0x0000003600367308 */ /* 0x000e620000001000 */
[----:B------:R-:W-:Y:S01]  /*1830*/  FMUL R24, R24, R55 ;  /* 0x0000003718187220 */ /* 0x000fe20000400000 */
[----:B------:R-:W-:Y:S01]  /*1840*/  SEL R43, R16, RZ, P2 ;  /* 0x000000ff102b7207 */ /* 0x000fe20001000000 */
[----:B------:R-:W-:Y:S01]  /*1850*/  @P4 FMUL R27, R27, 0.25 ;  /* 0x3e8000001b1b4820 */ /* 0x000fe20000400000 */
[----:B------:R-:W-:Y:S02]  /*1860*/  FSEL R55, R2, 1, P4 ;  /* 0x3f80000002377808 */ /* 0x000fe40002000000 */
[----:B------:R-:W-:Y:S02]  /*1870*/  FSETP.GEU.AND P4, PT, R31, 1.175494350822287508e-38, PT ;  /* 0x008000001f00780b */ /* 0x000fe40003f8e000 */
[----:B------:R-:W2:Y:S01]  /*1880*/  MUFU.SQRT R38, R38 ;  /* 0x0000002600267308 */ /* 0x000ea20000002000 */
[----:B------:R-:W-:Y:S01]  /*1890*/  FADD R43, R43, 0.0010000000474974513054 ;  /* 0x3a83126f2b2b7421 */ /* 0x000fe20000000000 */
[----:B------:R-:W-:Y:S01]  /*18a0*/  @!P6 FMUL R27, R27, 16777216 ;  /* 0x4b8000001b1be820 */ /* 0x000fe20000400000 */
[----:B------:R-:W-:Y:S01]  /*18b0*/  @!P6 FMUL R55, R55, 16777216 ;  /* 0x4b8000003737e820 */ /* 0x000fe20000400000 */
[----:B0-----:R-:W-:Y:S01]  /*18c0*/  FSETP.GT.AND P6, PT, R53, 8.50705917302346158658e+37, PT ;  /* 0x7e8000003500780b */ /* 0x001fe20003fc4000 */
[----:B------:R-:W-:Y:S01]  /*18d0*/  @P5 FMUL R31, R31, 0.25 ;  /* 0x3e8000001f1f5820 */ /* 0x000fe20000400000 */
[----:B-1----:R-:W-:Y:S01]  /*18e0*/  FMUL R15, R54, R15 ;  /* 0x0000000f360f7220 */ /* 0x002fe20000400000 */
[----:B------:R-:W-:Y:S01]  /*18f0*/  FSEL R54, R2, 1, P5 ;  /* 0x3f80000002367808 */ /* 0x000fe20002800000 */
[----:B------:R-:W0:Y:S01]  /*1900*/  MUFU.SQRT R43, R43 ;  /* 0x0000002b002b7308 */ /* 0x000e220000002000 */
[----:B------:R-:W-:-:S02]  /*1910*/  FSETP.GEU.AND P5, PT, R53, 1.175494350822287508e-38, PT ;  /* 0x008000003500780b */ /* 0x000fc40003fae000 */
[----:B------:R-:W-:Y:S01]  /*1920*/  @!P4 FMUL R31, R31, 16777216 ;  /* 0x4b8000001f1fc820 */ /* 0x000fe20000400000 */
[----:B------:R-:W-:Y:S01]  /*1930*/  @!P4 FMUL R54, R54, 16777216 ;  /* 0x4b8000003636c820 */ /* 0x000fe20000400000 */
[----:B--2---:R-:W-:-:S04]  /*1940*/  FSETP.GT.AND P4, PT, R38, 8.50705917302346158658e+37, PT ;  /* 0x7e8000002600780b */ /* 0x004fc80003f84000 */
[----:B------:R-:W-:Y:S01]  /*1950*/  @P6 FMUL R53, R53, 0.25 ;  /* 0x3e80000035356820 */ /* 0x000fe20000400000 */
[----:B------:R-:W-:Y:S01]  /*1960*/  FSEL R90, R2, 1, P6 ;  /* 0x3f800000025a7808 */ /* 0x000fe20003000000 */
[----:B------:R-:W-:Y:S03]  /*1970*/  MUFU.RCP R16, R27 ;  /* 0x0000001b00107308 */ /* 0x000fe60000001000 */
[----:B------:R-:W-:Y:S01]  /*1980*/  @!P5 FMUL R53, R53, 16777216 ;  /* 0x4b8000003535d820 */ /* 0x000fe20000400000 */
[----:B------:R-:W-:Y:S01]  /*1990*/  @!P5 FMUL R90, R90, 16777216 ;  /* 0x4b8000005a5ad820 */ /* 0x000fe20000400000 */
[----:B0-----:R-:W-:-:S03]  /*19a0*/  FSETP.GT.AND P5, PT, R43, 8.50705917302346158658e+37, PT ;  /* 0x7e8000002b00780b */ /* 0x001fc60003fa4000 */
[----:B------:R0:W-:Y:S01]  /*19b0*/  MUFU.RCP R27, R53 ;  /* 0x00000035001b7308 */ /* 0x0001e20000001000 */
[C---:B------:R-:W-:Y:S01]  /*19c0*/  FSETP.GEU.AND P6, PT, R38.reuse, 1.175494350822287508e-38, PT ;  /* 0x008000002600780b */ /* 0x040fe20003fce000 */
[----:B------:R-:W-:Y:S01]  /*19d0*/  @P4 FMUL R38, R38, 0.25 ;  /* 0x3e80000026264820 */ /* 0x000fe20000400000 */
[----:B0-----:R-:W-:Y:S02]  /*19e0*/  FSEL R53, R2, 1, P4 ;  /* 0x3f80000002357808 */ /* 0x001fe40002000000 */
[----:B------:R-:W-:-:S03]  /*19f0*/  FSETP.GEU.AND P4, PT, R43, 1.175494350822287508e-38, PT ;  /* 0x008000002b00780b */ /* 0x000fc60003f8e000 */
[----:B------:R-:W0:Y:S02]  /*1a00*/  MUFU.RCP R31, R31 ;  /* 0x0000001f001f7308 */ /* 0x000e240000001000 */
[----:B------:R-:W-:Y:S01]  /*1a10*/  @P5 FMUL R43, R43, 0.25 ;  /* 0x3e8000002b2b5820 */ /* 0x000fe20000400000 */
[----:B------:R-:W-:-:S03]  /*1a20*/  SEL R42, R42, RZ, P2 ;  /* 0x000000ff2a2a7207 */ /* 0x000fc60001000000 */
[----:B------:R-:W-:-:S04]  /*1a30*/  @!P6 FMUL R38, R38, 16777216 ;  /* 0x4b8000002626e820 */ /* 0x000fc80000400000 */
[----:B------:R-:W-:Y:S01]  /*1a40*/  @!P4 FMUL R43, R43, 16777216 ;  /* 0x4b8000002b2bc820 */ /* 0x000fe20000400000 */
[----:B------:R-:W-:-:S05]  /*1a50*/  FADD R42, R42, 0.0010000000474974513054 ;  /* 0x3a83126f2a2a7421 */ /* 0x000fca0000000000 */
[----:B------:R-:W1:Y:S01]  /*1a60*/  MUFU.RCP R43, R43 ;  /* 0x0000002b002b7308 */ /* 0x000e620000001000 */
[----:B0-----:R-:W-:Y:S01]  /*1a70*/  FMUL R31, R31, R54 ;  /* 0x000000361f1f7220 */ /* 0x001fe20000400000 */
[----:B------:R-:W-:Y:S01]  /*1a80*/  FSEL R54, R2, 1, P5 ;  /* 0x3f80000002367808 */ /* 0x000fe20002800000 */
[----:B------:R-:W-:-:S05]  /*1a90*/  IMAD R18, R37, -0xc000, R18 ;  /* 0xffff400025127824 */ /* 0x000fca00078e0212 */
[----:B------:R-:W0:Y:S01]  /*1aa0*/  MUFU.RCP R38, R38 ;  /* 0x0000002600267308 */ /* 0x000e220000001000 */
[----:B------:R-:W-:-:S07]  /*1ab0*/  @!P4 FMUL R54, R54, 16777216 ;  /* 0x4b8000003636c820 */ /* 0x000fce0000400000 */
[----:B------:R-:W2:Y:S01]  /*1ac0*/  MUFU.SQRT R42, R42 ;  /* 0x0000002a002a7308 */ /* 0x000ea20000002000 */
[----:B------:R-:W-:Y:S02]  /*1ad0*/  IMAD R37, R37, 0x20000, R18 ;  /* 0x0002000025257824 */ /* 0x000fe400078e0212 */
[----:B-1----:R-:W-:Y:S01]  /*1ae0*/  FMUL R18, R43, R54 ;  /* 0x000000362b127220 */ /* 0x002fe20000400000 */
[----:B------:R-:W-:Y:S02]  /*1af0*/  IMAD R36, R45, -0xc000, R36 ;  /* 0xffff40002d247824 */ /* 0x000fe400078e0224 */
[----:B------:R-:W-:Y:S01]  /*1b00*/  @!P6 FMUL R53, R53, 16777216 ;  /* 0x4b8000003535e820 */ /* 0x000fe20000400000 */
[----:B------:R-:W-:Y:S02]  /*1b10*/  SEL R54, R33, RZ, !P1 ;  /* 0x000000ff21367207 */ /* 0x000fe40004800000 */
[----:B------:R-:W-:Y:S01]  /*1b20*/  SEL R17, R17, RZ, !P1 ;  /* 0x000000ff11117207 */ /* 0x000fe20004800000 */
[----:B------:R-:W-:Y:S01]  /*1b30*/  IMAD R45, R45, 0x20000, R36 ;  /* 0x000200002d2d7824 */ /* 0x000fe200078e0224 */
[----:B----4-:R-:W-:-:S02]  /*1b40*/  SEL R19, R19, RZ, !P1 ;  /* 0x000000ff13137207 */ /* 0x010fc40004800000 */
[----:B------:R-:W-:Y:S01]  /*1b50*/  SEL R22, R22, RZ, !P1 ;  /* 0x000000ff16167207 */ /* 0x000fe20004800000 */
[----:B0-----:R-:W-:Y:S01]  /*1b60*/  FMUL R36, R38, R53 ;  /* 0x0000003526247220 */ /* 0x001fe20000400000 */
[----:B------:R-:W-:Y:S01]  /*1b70*/  SEL R25, R25, RZ, !P1 ;  /* 0x000000ff19197207 */ /* 0x000fe20004800000 */
[----:B------:R-:W-:Y:S01]  /*1b80*/  FADD R17, R17, -R54 ;  /* 0x8000003611117221 */ /* 0x000fe20000000000 */
[----:B--2---:R-:W-:Y:S02]  /*1b90*/  FSETP.GT.AND P6, PT, R42, 8.50705917302346158658e+37, PT ;  /* 0x7e8000002a00780b */ /* 0x004fe40003fc4000 */
[----:B------:R-:W-:Y:S02]  /*1ba0*/  SEL R38, R52, RZ, !P1 ;  /* 0x000000ff34267207 */ /* 0x000fe40004800000 */
[----:B------:R-:W-:Y:S02]  /*1bb0*/  SEL R51, R51, RZ, !P1 ;  /* 0x000000ff33337207 */ /* 0x000fe40004800000 */
[----:B------:R-:W-:Y:S01]  /*1bc0*/  SEL R30, R30, RZ, !P1 ;  /* 0x000000ff1e1e7207 */ /* 0x000fe20004800000 */
[----:B------:R-:W-:Y:S01]  /*1bd0*/  FADD R22, R22, -R19 ;  /* 0x8000001316167221 */ /* 0x000fe20000000000 */
[----:B------:R-:W-:Y:S01]  /*1be0*/  FSETP.GEU.AND P5, PT, R42, 1.175494350822287508e-38, PT ;  /* 0x008000002a00780b */ /* 0x000fe20003fae000 */
[----:B------:R-:W-:Y:S01]  /*1bf0*/  FMUL R4, R4, R17 ;  /* 0x0000001104047220 */ /* 0x000fe20000400000 */
[----:B------:R-:W-:Y:S01]  /*1c00*/  FADD R38, R38, -R25 ;  /* 0x8000001926267221 */ /* 0x000fe20000000000 */
[----:B------:R-:W-:Y:S01]  /*1c10*/  SEL R50, R50, RZ, !P0 ;  /* 0x000000ff32327207 */ /* 0x000fe20004000000 */
[----:B------:R-:W-:Y:S01]  /*1c20*/  FADD R17, R30, -R51 ;  /* 0x800000331e117221 */ /* 0x000fe20000000000 */
[----:B------:R-:W-:Y:S01]  /*1c30*/  SEL R19, R32, RZ, !P0 ;  /* 0x000000ff20137207 */ /* 0x000fe20004000000 */
[----:B------:R-:W-:Y:S01]  /*1c40*/  FMUL R5, R5, R22 ;  /* 0x0000001605057220 */ /* 0x000fe20000400000 */
[----:B------:R-:W-:-:S02]  /*1c50*/  SEL R25, R48, RZ, !P0 ;  /* 0x000000ff30197207 */ /* 0x000fc40004000000 */
[----:B------:R-:W-:Y:S02]  /*1c60*/  SEL R30, R13, RZ, !P0 ;  /* 0x000000ff0d1e7207 */ /* 0x000fe40004000000 */
[----:B------:R-:W-:Y:S02]  /*1c70*/  SEL R28, R28, RZ, !P0 ;  /* 0x000000ff1c1c7207 */ /* 0x000fe40004000000 */
[----:B------:R-:W-:Y:S02]  /*1c80*/  SEL R49, R49, RZ, !P0 ;  /* 0x000000ff31317207 */ /* 0x000fe40004000000 */
[----:B------:R-:W-:Y:S02]  /*1c90*/  SEL R22, R47, RZ, !P0 ;  /* 0x000000ff2f167207 */ /* 0x000fe40004000000 */
[----:B------:R-:W-:Y:S01]  /*1ca0*/  SEL R13, R34, RZ, !P0 ;  /* 0x000000ff220d7207 */ /* 0x000fe20004000000 */
[----:B------:R-:W-:Y:S01]  /*1cb0*/  FADD R19, R19, -R50 ;  /* 0x8000003213137221 */ /* 0x000fe20000000000 */
[----:B------:R-:W-:Y:S01]  /*1cc0*/  FMUL R12, R12, R17 ;  /* 0x000000110c0c7220 */ /* 0x000fe20000400000 */
[----:B------:R-:W-:Y:S01]  /*1cd0*/  FADD R17, R28, -R25 ;  /* 0x800000191c117221 */ /* 0x000fe20000000000 */
[----:B------:R-:W-:Y:S01]  /*1ce0*/  FADD R22, R22, -R49 ;  /* 0x8000003116167221 */ /* 0x000fe20000000000 */
[----:B------:R-:W-:Y:S01]  /*1cf0*/  FADD R13, R13, -R30 ;  /* 0x8000001e0d0d7221 */ /* 0x000fe20000000000 */
[----:B------:R-:W-:Y:S01]  /*1d00*/  @P6 FMUL R42, R42, 0.25 ;  /* 0x3e8000002a2a6820 */ /* 0x000fe20000400000 */
[----:B------:R-:W-:Y:S01]  /*1d10*/  FMUL R14, R14, R19 ;  /* 0x000000130e0e7220 */ /* 0x000fe20000400000 */
[----:B------:R-:W-:Y:S01]  /*1d20*/  FMUL R19, R24, R17 ;  /* 0x0000001118137220 */ /* 0x000fe20000400000 */
[----:B------:R-:W-:Y:S01]  /*1d30*/  FMUL R22, R23, R22 ;  /* 0x0000001617167220 */ /* 0x000fe20000400000 */
[----:B------:R-:W-:Y:S01]  /*1d40*/  FMUL R13, R26, R13 ;  /* 0x0000000d1a0d7220 */ /* 0x000fe20000400000 */
[----:B------:R-:W-:Y:S01]  /*1d50*/  SEL R17, R58, RZ, !P1 ;  /* 0x000000ff3a117207 */ /* 0x000fe20004800000 */
[----:B------:R-:W-:Y:S01]  /*1d60*/  @!P5 FMUL R42, R42, 16777216 ;  /* 0x4b8000002a2ad820 */ /* 0x000fe20000400000 */
[----:B------:R-:W-:-:S02]  /*1d70*/  SEL R24, R67, RZ, !P1 ;  /* 0x000000ff43187207 */ /* 0x000fc40004800000 */
[----:B------:R-:W-:Y:S02]  /*1d80*/  SEL R23, R64, RZ, !P0 ;  /* 0x000000ff40177207 */ /* 0x000fe40004000000 */
[----:B------:R-:W-:Y:S02]  /*1d90*/  SEL R63, R63, RZ, !P0 ;  /* 0x000000ff3f3f7207 */ /* 0x000fe40004000000 */
[----:B------:R-:W-:Y:S02]  /*1da0*/  SEL R26, R69, RZ, !P0 ;  /* 0x000000ff451a7207 */ /* 0x000fe40004000000 */
[----:B------:R-:W-:Y:S02]  /*1db0*/  SEL R70, R70, RZ, !P0 ;  /* 0x000000ff46467207 */ /* 0x000fe40004000000 */
[----:B------:R-:W-:Y:S02]  /*1dc0*/  SEL R71, R71, RZ, P3 ;  /* 0x000000ff47477207 */ /* 0x000fe40001800000 */
[----:B------:R-:W-:Y:S01]  /*1dd0*/  SEL R28, R0, RZ, P3 ;  /* 0x000000ff001c7207 */ /* 0x000fe20001800000 */
[----:B------:R-:W-:Y:S01]  /*1de0*/  FFMA R0, R17, R12, R24 ;  /* 0x0000000c11007223 */ /* 0x000fe20000000018 */
[----:B------:R-:W-:-:S02]  /*1df0*/  SEL R56, R56, RZ, !P1 ;  /* 0x000000ff38387207 */ /* 0x000fc40004800000 */
[----:B------:R-:W-:Y:S01]  /*1e00*/  SEL R25, R68, RZ, !P1 ;  /* 0x000000ff44197207 */ /* 0x000fe20004800000 */
[----:B------:R-:W-:Y:S01]  /*1e10*/  FFMA R14, R23, R14, R26 ;  /* 0x0000000e170e7223 */ /* 0x000fe2000000001a */
[----:B------:R-:W-:Y:S01]  /*1e20*/  FFMA R17, R63, R22, R70 ;  /* 0x000000163f117223 */ /* 0x000fe20000000046 */
[----:B------:R-:W-:Y:S01]  /*1e30*/  FADD R12, R28, -R71 ;  /* 0x800000471c0c7221 */ /* 0x000fe20000000000 */
[----:B------:R-:W-:Y:S01]  /*1e40*/  SEL R74, R74, RZ, P3 ;  /* 0x000000ff4a4a7207 */ /* 0x000fe20001800000 */
[----:B------:R-:W0:Y:S01]  /*1e50*/  MUFU.RCP R42, R42 ;  /* 0x0000002a002a7308 */ /* 0x000e220000001000 */
[----:B------:R-:W-:Y:S02]  /*1e60*/  SEL R39, R39, RZ, P3 ;  /* 0x000000ff27277207 */ /* 0x000fe40001800000 */
[----:B------:R-:W-:Y:S02]  /*1e70*/  SEL R22, R62, RZ, !P0 ;  /* 0x000000ff3e167207 */ /* 0x000fe40004000000 */
[----:B------:R-:W-:Y:S01]  /*1e80*/  SEL R23, R72, RZ, !P0 ;  /* 0x000000ff48177207 */ /* 0x000fe20004000000 */
[----:B------:R-:W-:Y:S01]  /*1e90*/  FFMA R5, R56, R5, R25 ;  /* 0x0000000538057223 */ /* 0x000fe20000000019 */
[----:B------:R-:W-:-:S02]  /*1ea0*/  SEL R33, R76, RZ, P3 ;  /* 0x000000ff4c217207 */ /* 0x000fc40001800000 */
[----:B------:R-:W-:Y:S01]  /*1eb0*/  SEL R44, R44, RZ, P3 ;  /* 0x000000ff2c2c7207 */ /* 0x000fe20001800000 */
[----:B------:R-:W-:Y:S01]  /*1ec0*/  FMUL R25, R21, R12 ;  /* 0x0000000c15197220 */ /* 0x000fe20000400000 */
[----:B------:R-:W-:Y:S01]  /*1ed0*/  FADD R12, R39, -R74 ;  /* 0x8000004a270c7221 */ /* 0x000fe20000000000 */
[----:B------:R-:W-:Y:S01]  /*1ee0*/  SEL R26, R75, RZ, P3 ;  /* 0x000000ff4b1a7207 */ /* 0x000fe20001800000 */
[----:B------:R-:W-:Y:S01]  /*1ef0*/  FFMA R22, R22, R13, R23 ;  /* 0x0000000d16167223 */ /* 0x000fe20000000017 */
[----:B------:R-:W-:Y:S01]  /*1f00*/  SEL R29, R29, RZ, P3 ;  /* 0x000000ff1d1d7207 */ /* 0x000fe20001800000 */
[----:B------:R-:W-:Y:S01]  /*1f10*/  FMUL R16, R16, R55 ;  /* 0x0000003710107220 */ /* 0x000fe20000400000 */
[----:B------:R-:W-:Y:S01]  /*1f20*/  FSEL R53, R2, 1, P6 ;  /* 0x3f80000002357808 */ /* 0x000fe20003000000 */
[----:B------:R-:W-:Y:S01]  /*1f30*/  FADD R13, R44, -R33 ;  /* 0x800000212c0d7221 */ /* 0x000fe20000000000 */
[----:B------:R-:W-:Y:S02]  /*1f40*/  SEL R80, R80, RZ, P2 ;  /* 0x000000ff50507207 */ /* 0x000fe40001000000 */
[----:B------:R-:W-:-:S02]  /*1f50*/  SEL R81, R81, RZ, P2 ;  /* 0x000000ff51517207 */ /* 0x000fc40001000000 */
[----:B------:R-:W-:Y:S02]  /*1f60*/  SEL R41, R41, RZ, P2 ;  /* 0x000000ff29297207 */ /* 0x000fe40001000000 */
[----:B------:R-:W-:Y:S01]  /*1f70*/  SEL R40, R40, RZ, P2 ;  /* 0x000000ff28287207 */ /* 0x000fe20001000000 */
[----:B------:R-:W-:Y:S01]  /*1f80*/  FMUL R24, R15, R12 ;  /* 0x0000000c0f187220 */ /* 0x000fe20000400000 */
[----:B------:R-:W-:Y:S01]  /*1f90*/  FADD R12, R29, -R26 ;  /* 0x8000001a1d0c7221 */ /* 0x000fe20000000000 */
[----:B------:R-:W-:Y:S01]  /*1fa0*/  FMUL R23, R16, R13 ;  /* 0x0000000d10177220 */ /* 0x000fe20000400000 */
[----:B------:R-:W-:Y:S01]  /*1fb0*/  SEL R26, R79, RZ, P2 ;  /* 0x000000ff4f1a7207 */ /* 0x000fe20001000000 */
[----:B------:R-:W-:Y:S01]  /*1fc0*/  FMUL R27, R27, R90 ;  /* 0x0000005a1b1b7220 */ /* 0x000fe20000400000 */
[----:B------:R-:W-:Y:S01]  /*1fd0*/  SEL R78, R78, RZ, P2 ;  /* 0x000000ff4e4e7207 */ /* 0x000fe20001000000 */
[----:B------:R-:W-:Y:S01]  /*1fe0*/  @!P5 FMUL R53, R53, 16777216 ;  /* 0x4b8000003535d820 */ /* 0x000fe20000400000 */
[----:B------:R-:W-:Y:S01]  /*1ff0*/  SEL R15, R20, RZ, P2 ;  /* 0x000000ff140f7207 */ /* 0x000fe20001000000 */
[----:B------:R-:W-:Y:S01]  /*2000*/  FADD R16, R41, -R80 ;  /* 0x8000005029107221 */ /* 0x000fe20000000000 */
[----:B------:R-:W-:Y:S01]  /*2010*/  SEL R21, R35, RZ, P2 ;  /* 0x000000ff23157207 */ /* 0x000fe20001000000 */
[----:B------:R-:W-:Y:S01]  /*2020*/  FADD R13, R40, -R81 ;  /* 0x80000051280d7221 */ /* 0x000fe20000000000 */
[----:B------:R-:W-:Y:S01]  /*2030*/  SEL R46, R46, RZ, !P1 ;  /* 0x000000ff2e2e7207 */ /* 0x000fe20004800000 */
[----:B------:R-:W-:Y:S01]  /*2040*/  FMUL R3, R3, R38 ;  /* 0x0000002603037220 */ /* 0x000fe20000400000 */
[----:B------:R-:W-:-:S02]  /*2050*/  SEL R59, R59, RZ, !P1 ;  /* 0x000000ff3b3b7207 */ /* 0x000fc40004800000 */
[----:B------:R-:W-:Y:S02]  /*2060*/  SEL R65, R65, RZ, !P1 ;  /* 0x000000ff41417207 */ /* 0x000fe40004800000 */
[----:B------:R-:W-:Y:S01]  /*2070*/  SEL R66, R66, RZ, !P1 ;  /* 0x000000ff42427207 */ /* 0x000fe20004800000 */
[----:B0-----:R-:W-:Y:S01]  /*2080*/  FMUL R2, R42, R53 ;  /* 0x000000352a027220 */ /* 0x001fe20000400000 */
[----:B------:R-:W-:Y:S01]  /*2090*/  FMUL R16, R27, R16 ;  /* 0x000000101b107220 */ /* 0x000fe20000400000 */
[----:B------:R-:W-:Y:S01]  /*20a0*/  FADD R15, R15, -R26 ;  /* 0x8000001a0f0f7221 */ /* 0x000fe20000000000 */
[----:B------:R-:W-:Y:S01]  /*20b0*/  FADD R21, R21, -R78 ;  /* 0x8000004e15157221 */ /* 0x000fe20000000000 */
[----:B------:R-:W-:Y:S01]  /*20c0*/  FMUL R31, R31, R12 ;  /* 0x0000000c1f1f7220 */ /* 0x000fe20000400000 */
[----:B------:R-:W-:Y:S01]  /*20d0*/  FMUL R36, R36, R13 ;  /* 0x0000000d24247220 */ /* 0x000fe20000400000 */
[----:B------:R-:W-:Y:S01]  /*20e0*/  SEL R27, R84, RZ, P3 ;  /* 0x000000ff541b7207 */ /* 0x000fe20001800000 */
[----:B------:R-:W0:Y:S01]  /*20f0*/  LDC.64 R12, c[0x0][0x260] ;  /* 0x00009800ff0c7b82 */ /* 0x000e220000000a00 */
[----:B------:R-:W-:Y:S01]  /*2100*/  SEL R28, R61, RZ, P3 ;  /* 0x000000ff3d1c7207 */ /* 0x000fe20001800000 */
[----:B------:R-:W-:Y:S01]  /*2110*/  FFMA R3, R46, R3, R65 ;  /* 0x000000032e037223 */ /* 0x000fe20000000041 */
[----:B------:R-:W-:Y:S01]  /*2120*/  FFMA R4, R59, R4, R66 ;  /* 0x000000043b047223 */ /* 0x000fe20000000042 */
[----:B------:R-:W-:Y:S01]  /*2130*/  SEL R20, R77, RZ, P3 ;  /* 0x000000ff4d147207 */ /* 0x000fe20001800000 */
[----:B------:R-:W-:Y:S01]  /*2140*/  FMUL R15, R18, R15 ;  /* 0x0000000f120f7220 */ /* 0x000fe20000400000 */
[----:B------:R-:W-:Y:S01]  /*2150*/  SEL R26, R83, RZ, P3 ;  /* 0x000000ff531a7207 */ /* 0x000fe20001800000 */
[----:B------:R-:W-:Y:S01]  /*2160*/  FMUL R2, R2, R21 ;  /* 0x0000001502027220 */ /* 0x000fe20000400000 */
[----:B------:R-:W-:-:S02]  /*2170*/  SEL R87, R87, RZ, P3 ;  /* 0x000000ff57577207 */ /* 0x000fc40001800000 */
[----:B------:R-:W-:Y:S02]  /*2180*/  SEL R29, R8, RZ, P3 ;  /* 0x000000ff081d7207 */ /* 0x000fe40001800000 */
[----:B------:R-:W-:Y:S02]  /*2190*/  SEL R82, R82, RZ, P3 ;  /* 0x000000ff52527207 */ /* 0x000fe40001800000 */
[----:B------:R-:W-:Y:S01]  /*21a0*/  SEL R9, R9, RZ, P3 ;  /* 0x000000ff09097207 */ /* 0x000fe20001800000 */
[----:B------:R-:W-:Y:S01]  /*21b0*/  FFMA R24, R27, R24, R28 ;  /* 0x000000181b187223 */ /* 0x000fe2000000001c */
[----:B------:R-:W-:Y:S02]  /*21c0*/  SEL R21, R10, RZ, P2 ;  /* 0x000000ff0a157207 */ /* 0x000fe40001000000 */
[----:B------:R-:W-:Y:S02]  /*21d0*/  SEL R18, R7, RZ, P2 ;  /* 0x000000ff07127207 */ /* 0x000fe40001000000 */
[----:B------:R-:W-:-:S02]  /*21e0*/  SEL R8, R85, RZ, P2 ;  /* 0x000000ff55087207 */ /* 0x000fc40001000000 */
[----:B------:R-:W-:Y:S02]  /*21f0*/  SEL R10, R11, RZ, P2 ;  /* 0x000000ff0b0a7207 */ /* 0x000fe40001000000 */
[----:B------:R-:W-:Y:S02]  /*2200*/  SEL R7, R6, RZ, P2 ;  /* 0x000000ff06077207 */ /* 0x000fe40001000000 */
[----:B------:R-:W-:Y:S01]  /*2210*/  SEL R57, R57, RZ, P2 ;  /* 0x000000ff39397207 */ /* 0x000fe20001000000 */
[----:B------:R-:W-:Y:S01]  /*2220*/  FFMA R25, R20, R25, R87 ;  /* 0x0000001914197223 */ /* 0x000fe20000000057 */
[----:B------:R-:W-:Y:S01]  /*2230*/  SEL R27, R86, RZ, P2 ;  /* 0x000000ff561b7207 */ /* 0x000fe20001000000 */
[----:B------:R-:W-:Y:S01]  /*2240*/  FFMA R23, R26, R23, R29 ;  /* 0x000000171a177223 */ /* 0x000fe2000000001d */
[----:B------:R-:W-:Y:S01]  /*2250*/  SEL R88, R88, RZ, P2 ;  /* 0x000000ff58587207 */ /* 0x000fe20001000000 */
[----:B------:R-:W-:Y:S01]  /*2260*/  FFMA R31, R82, R31, R9 ;  /* 0x0000001f521f7223 */ /* 0x000fe20000000009 */
[----:B------:R-:W-:-:S02]  /*2270*/  FSETP.GEU.AND P5, PT, R3, RZ, PT ;  /* 0x000000ff0300720b */ /* 0x000fc40003fae000 */
[----:B------:R-:W-:Y:S02]  /*2280*/  FSETP.GEU.AND P6, PT, R4, RZ, PT ;  /* 0x000000ff0400720b */ /* 0x000fe40003fce000 */
[----:B------:R-:W-:Y:S01]  /*2290*/  FSETP.GEU.AND P2, PT, R5, RZ, PT ;  /* 0x000000ff0500720b */ /* 0x000fe20003f4e000 */
[----:B------:R-:W-:Y:S01]  /*22a0*/  FFMA R15, R8, R15, R7 ;  /* 0x0000000f080f7223 */ /* 0x000fe20000000007 */
[----:B------:R-:W-:Y:S01]  /*22b0*/  FFMA R2, R10, R2, R57 ;  /* 0x000000020a027223 */ /* 0x000fe20000000039 */
[----:B------:R-:W-:Y:S02]  /*22c0*/  SEL R60, R60, RZ, !P0 ;  /* 0x000000ff3c3c7207 */ /* 0x000fe40004000000 */
[----:B------:R-:W-:Y:S02]  /*22d0*/  SEL R73, R73, RZ, !P0 ;  /* 0x000000ff49497207 */ /* 0x000fe40004000000 */
[----:B------:R-:W-:Y:S02]  /*22e0*/  FSETP.GEU.AND P3, PT, R0, RZ, PT ;  /* 0x000000ff0000720b */ /* 0x000fe40003f6e000 */
[----:B------:R-:W-:-:S02]  /*22f0*/  FSEL R8, R3, RZ, P5 ;  /* 0x000000ff03087208 */ /* 0x000fc40002800000 */
[----:B------:R-:W-:Y:S02]  /*2300*/  FSEL R9, R4, RZ, P6 ;  /* 0x000000ff04097208 */ /* 0x000fe40003000000 */
[----:B------:R-:W-:Y:S02]  /*2310*/  FSEL R10, R5, RZ, P2 ;  /* 0x000000ff050a7208 */ /* 0x000fe40001000000 */
[----:B------:R-:W-:Y:S02]  /*2320*/  FSETP.GEU.AND P4, PT, R25, RZ, PT ;  /* 0x000000ff1900720b */ /* 0x000fe40003f8e000 */
[----:B------:R-:W-:Y:S02]  /*2330*/  FSETP.GEU.AND P5, PT, R24, RZ, PT ;  /* 0x000000ff1800720b */ /* 0x000fe40003fae000 */
[----:B------:R-:W-:Y:S02]  /*2340*/  FSETP.GEU.AND P6, PT, R23, RZ, PT ;  /* 0x000000ff1700720b */ /* 0x000fe40003fce000 */
[----:B------:R-:W-:Y:S01]  /*2350*/  FSETP.GEU.AND P2, PT, R31, RZ, PT ;  /* 0x000000ff1f00720b */ /* 0x000fe20003f4e000 */
[----:B------:R-:W-:Y:S01]  /*2360*/  FFMA R19, R60, R19, R73 ;  /* 0x000000133c137223 */ /* 0x000fe20000000049 */
[----:B------:R-:W-:Y:S01]  /*2370*/  FSEL R11, R0, RZ, P3 ;  /* 0x000000ff000b7208 */ /* 0x000fe20001800000 */
[----:B------:R-:W-:Y:S01]  /*2380*/  FFMA R16, R21, R16, R18 ;  /* 0x0000001015107223 */ /* 0x000fe20000000012 */
[----:B------:R-:W-:Y:S01]  /*2390*/  @P1 FSEL R8, R25, RZ, P4 ;  /* 0x000000ff19081208 */ /* 0x000fe20002000000 */
[----:B------:R-:W-:Y:S01]  /*23a0*/  FFMA R36, R27, R36, R88 ;  /* 0x000000241b247223 */ /* 0x000fe20000000058 */
[----:B------:R-:W-:-:S02]  /*23b0*/  @P1 FSEL R9, R24, RZ, P5 ;  /* 0x000000ff18091208 */ /* 0x000fc40002800000 */
[----:B------:R-:W-:Y:S02]  /*23c0*/  @P1 FSEL R10, R23, RZ, P6 ;  /* 0x000000ff170a1208 */ /* 0x000fe40003000000 */
[----:B------:R-:W-:Y:S02]  /*23d0*/  @P1 FSEL R11, R31, RZ, P2 ;  /* 0x000000ff1f0b1208 */ /* 0x000fe40001000000 */
[----:B------:R-:W-:Y:S02]  /*23e0*/  FSETP.GEU.AND P1, PT, R14, RZ, PT ;  /* 0x000000ff0e00720b */ /* 0x000fe40003f2e000 */
[----:B------:R-:W-:Y:S02]  /*23f0*/  FSETP.GEU.AND P6, PT, R17, RZ, PT ;  /* 0x000000ff1100720b */ /* 0x000fe40003fce000 */
[----:B------:R-:W-:Y:S02]  /*2400*/  FSETP.GEU.AND P5, PT, R19, RZ, PT ;  /* 0x000000ff1300720b */ /* 0x000fe40003fae000 */
[----:B------:R-:W-:-:S02]  /*2410*/  FSETP.GEU.AND P4, PT, R22, RZ, PT ;  /* 0x000000ff1600720b */ /* 0x000fc40003f8e000 */
[----:B------:R-:W-:Y:S02]  /*2420*/  FSEL R24, R14, RZ, P1 ;  /* 0x000000ff0e187208 */ /* 0x000fe40000800000 */
[----:B------:R-:W-:Y:S02]  /*2430*/  FSEL R25, R17, RZ, P6 ;  /* 0x000000ff11197208 */ /* 0x000fe40003000000 */
[----:B------:R-:W-:Y:S02]  /*2440*/  FSETP.GEU.AND P3, PT, R16, RZ, PT ;  /* 0x000000ff1000720b */ /* 0x000fe40003f6e000 */
[----:B------:R-:W-:Y:S02]  /*2450*/  FSETP.GEU.AND P2, PT, R36, RZ, PT ;  /* 0x000000ff2400720b */ /* 0x000fe40003f4e000 */
[----:B------:R-:W-:Y:S02]  /*2460*/  FSETP.GEU.AND P1, PT, R15, RZ, PT ;  /* 0x000000ff0f00720b */ /* 0x000fe40003f2e000 */
[----:B------:R-:W-:Y:S01]  /*2470*/  FSETP.GEU.AND P6, PT, R2, RZ, PT ;  /* 0x000000ff0200720b */ /* 0x000fe20003fce000 */
[----:B0-----:R-:W-:Y:S01]  /*2480*/  IMAD.WIDE R6, R45, 0x4, R12 ;  /* 0x000000042d067825 */ /* 0x001fe200078e020c */
[----:B------:R-:W-:-:S02]  /*2490*/  FSEL R26, R19, RZ, P5 ;  /* 0x000000ff131a7208 */ /* 0x000fc40002800000 */
[----:B------:R-:W-:Y:S01]  /*24a0*/  FSEL R27, R22, RZ, P4 ;  /* 0x000000ff161b7208 */ /* 0x000fe20002000000 */
[----:B------:R-:W-:Y:S01]  /*24b0*/  IMAD.WIDE R12, R37, 0x4, R12 ;  /* 0x00000004250c7825 */ /* 0x000fe200078e020c */
[----:B------:R-:W-:Y:S02]  /*24c0*/  @P0 FSEL R24, R16, RZ, P3 ;  /* 0x000000ff10180208 */ /* 0x000fe40001800000 */
[----:B------:R-:W-:Y:S02]  /*24d0*/  @P0 FSEL R25, R36, RZ, P2 ;  /* 0x000000ff24190208 */ /* 0x000fe40001000000 */
[----:B------:R-:W-:Y:S02]  /*24e0*/  @P0 FSEL R26, R15, RZ, P1 ;  /* 0x000000ff0f1a0208 */ /* 0x000fe40000800000 */
[----:B------:R-:W-:Y:S01]  /*24f0*/  @P0 FSEL R27, R2, RZ, P6 ;  /* 0x000000ff021b0208 */ /* 0x000fe20003000000 */
[----:B------:R-:W-:Y:S04]  /*2500*/  STG.E.128 desc[UR4][R6.64], R8 ;  /* 0x0000000806007986 */ /* 0x000fe8000c101d04 */
[----:B------:R-:W-:Y:S01]  /*2510*/  STG.E.128 desc[UR4][R12.64], R24 ;  /* 0x000000180c007986 */ /* 0x000fe2000c101d04 */
[----:B------:R-:W-:Y:S05]  /*2520*/  EXIT ;  /* 0x000000000000794d */ /* 0x000fea0003800000 */
.L_x_0:
[----:B------:R-:W-:-:S00]  /*2530*/  BRA `(.L_x_0) ;  /* 0xfffffffc00fc7947 */ /* 0x000fc0000383ffff */
[----:B------:R-:W-:-:S00]  /*2540*/  NOP ;  /* 0x0000000000007918 */ /* 0x000fc00000000000 */
        /* <DEDUP_REMOVED lines=11> */
.L_x_1:


//--------------------- .nv.global.init           --------------------------
	.section	.nv.global.init,"aw",@progbits
.nv.global.init:
	.type		_$_str,@object
	.size		_$_str,(_$_str_$_2 - _$_str)
_$_str:
        /*0000*/ 	.byte	0x5f, 0x5f, 0x43, 0x55, 0x44, 0x41, 0x5f, 0x46, 0x54, 0x5a, 0x00
	.type		_$_str_$_2,@object
	.size		_$_str_$_2,(.L_1 - _$_str_$_2)
_$_str_$_2:
        /*000b*/ 	.byte	0x5f, 0x5f, 0x43, 0x55, 0x44, 0x41, 0x5f, 0x50, 0x52, 0x45, 0x43, 0x5f, 0x53, 0x51, 0x52, 0x54
        /*001b*/ 	.byte	0x00
.L_1:


//--------------------- .nv.constant0.triton_poi_fused_cat_48 --------------------------
	.section	.nv.constant0.triton_poi_fused_cat_48,"a",@progbits
	.sectionflags	@""
	.align	4
.nv.constant0.triton_poi_fused_cat_48:
	.zero		620
